//
// Generated by NVIDIA NVVM Compiler
//
// Compiler Build ID: CL-36424714
// Cuda compilation tools, release 13.0, V13.0.88
// Based on NVVM 20.0.0
//

.version 9.0
.target sm_100
.address_size 64

	// .globl	arg_max_row
.func  (.param .b64 func_retval0) __internal_accurate_pow
(
	.param .b64 __internal_accurate_pow_param_0,
	.param .b64 __internal_accurate_pow_param_1
)
;
.extern .shared .align 16 .b8 sdata[];

.visible .entry arg_max_row(
	.param .u32 arg_max_row_param_0,
	.param .u32 arg_max_row_param_1,
	.param .u64 .ptr .align 1 arg_max_row_param_2,
	.param .u64 .ptr .align 1 arg_max_row_param_3
)
{
	.reg .pred 	%p<39>;
	.reg .b32 	%r<56>;
	.reg .b32 	%f<152>;
	.reg .b64 	%rd<17>;

	ld.param.u32 	%r20, [arg_max_row_param_0];
	ld.param.u32 	%r21, [arg_max_row_param_1];
	ld.param.u64 	%rd5, [arg_max_row_param_2];
	ld.param.u64 	%rd4, [arg_max_row_param_3];
	cvta.to.global.u64 	%rd1, %rd5;
	mul.lo.s32 	%r1, %r21, %r20;
	setp.lt.s32 	%p1, %r20, 2;
	mov.f32 	%f151, 0f00000000;
	@%p1 bra 	$L__BB0_14;
	mul.wide.s32 	%rd6, %r1, 4;
	add.s64 	%rd2, %rd1, %rd6;
	ld.global.f32 	%f145, [%rd2];
	add.s32 	%r2, %r20, -1;
	add.s32 	%r23, %r20, -2;
	and.b32  	%r3, %r2, 15;
	setp.lt.u32 	%p2, %r23, 15;
	mov.f32 	%f151, 0f00000000;
	mov.b32 	%r52, 1;
	@%p2 bra 	$L__BB0_5;
	and.b32  	%r4, %r2, -16;
	mov.f32 	%f151, 0f00000000;
	mov.b32 	%r50, 0;
$L__BB0_3:
	.pragma "nounroll";
	add.s32 	%r25, %r50, 1;
	mul.wide.s32 	%rd7, %r25, 4;
	add.s64 	%rd8, %rd2, %rd7;
	ld.global.f32 	%f28, [%rd8];
	setp.lt.f32 	%p3, %f145, %f28;
	cvt.rn.f32.u32 	%f29, %r25;
	selp.f32 	%f30, %f28, %f145, %p3;
	selp.f32 	%f31, %f29, %f151, %p3;
	ld.global.f32 	%f32, [%rd8+4];
	setp.lt.f32 	%p4, %f30, %f32;
	add.s32 	%r26, %r50, 2;
	cvt.rn.f32.u32 	%f33, %r26;
	selp.f32 	%f34, %f32, %f30, %p4;
	selp.f32 	%f35, %f33, %f31, %p4;
	ld.global.f32 	%f36, [%rd8+8];
	setp.lt.f32 	%p5, %f34, %f36;
	add.s32 	%r27, %r50, 3;
	cvt.rn.f32.u32 	%f37, %r27;
	selp.f32 	%f38, %f36, %f34, %p5;
	selp.f32 	%f39, %f37, %f35, %p5;
	ld.global.f32 	%f40, [%rd8+12];
	setp.lt.f32 	%p6, %f38, %f40;
	add.s32 	%r28, %r50, 4;
	cvt.rn.f32.u32 	%f41, %r28;
	selp.f32 	%f42, %f40, %f38, %p6;
	selp.f32 	%f43, %f41, %f39, %p6;
	ld.global.f32 	%f44, [%rd8+16];
	setp.lt.f32 	%p7, %f42, %f44;
	add.s32 	%r29, %r50, 5;
	cvt.rn.f32.u32 	%f45, %r29;
	selp.f32 	%f46, %f44, %f42, %p7;
	selp.f32 	%f47, %f45, %f43, %p7;
	ld.global.f32 	%f48, [%rd8+20];
	setp.lt.f32 	%p8, %f46, %f48;
	add.s32 	%r30, %r50, 6;
	cvt.rn.f32.u32 	%f49, %r30;
	selp.f32 	%f50, %f48, %f46, %p8;
	selp.f32 	%f51, %f49, %f47, %p8;
	ld.global.f32 	%f52, [%rd8+24];
	setp.lt.f32 	%p9, %f50, %f52;
	add.s32 	%r31, %r50, 7;
	cvt.rn.f32.u32 	%f53, %r31;
	selp.f32 	%f54, %f52, %f50, %p9;
	selp.f32 	%f55, %f53, %f51, %p9;
	ld.global.f32 	%f56, [%rd8+28];
	setp.lt.f32 	%p10, %f54, %f56;
	add.s32 	%r32, %r50, 8;
	cvt.rn.f32.u32 	%f57, %r32;
	selp.f32 	%f58, %f56, %f54, %p10;
	selp.f32 	%f59, %f57, %f55, %p10;
	ld.global.f32 	%f60, [%rd8+32];
	setp.lt.f32 	%p11, %f58, %f60;
	add.s32 	%r33, %r50, 9;
	cvt.rn.f32.u32 	%f61, %r33;
	selp.f32 	%f62, %f60, %f58, %p11;
	selp.f32 	%f63, %f61, %f59, %p11;
	ld.global.f32 	%f64, [%rd8+36];
	setp.lt.f32 	%p12, %f62, %f64;
	add.s32 	%r34, %r50, 10;
	cvt.rn.f32.u32 	%f65, %r34;
	selp.f32 	%f66, %f64, %f62, %p12;
	selp.f32 	%f67, %f65, %f63, %p12;
	ld.global.f32 	%f68, [%rd8+40];
	setp.lt.f32 	%p13, %f66, %f68;
	add.s32 	%r35, %r50, 11;
	cvt.rn.f32.u32 	%f69, %r35;
	selp.f32 	%f70, %f68, %f66, %p13;
	selp.f32 	%f71, %f69, %f67, %p13;
	ld.global.f32 	%f72, [%rd8+44];
	setp.lt.f32 	%p14, %f70, %f72;
	add.s32 	%r36, %r50, 12;
	cvt.rn.f32.u32 	%f73, %r36;
	selp.f32 	%f74, %f72, %f70, %p14;
	selp.f32 	%f75, %f73, %f71, %p14;
	ld.global.f32 	%f76, [%rd8+48];
	setp.lt.f32 	%p15, %f74, %f76;
	add.s32 	%r37, %r50, 13;
	cvt.rn.f32.u32 	%f77, %r37;
	selp.f32 	%f78, %f76, %f74, %p15;
	selp.f32 	%f79, %f77, %f75, %p15;
	ld.global.f32 	%f80, [%rd8+52];
	setp.lt.f32 	%p16, %f78, %f80;
	add.s32 	%r38, %r50, 14;
	cvt.rn.f32.u32 	%f81, %r38;
	selp.f32 	%f82, %f80, %f78, %p16;
	selp.f32 	%f83, %f81, %f79, %p16;
	ld.global.f32 	%f84, [%rd8+56];
	setp.lt.f32 	%p17, %f82, %f84;
	add.s32 	%r39, %r50, 15;
	cvt.rn.f32.u32 	%f85, %r39;
	selp.f32 	%f86, %f84, %f82, %p17;
	selp.f32 	%f87, %f85, %f83, %p17;
	ld.global.f32 	%f88, [%rd8+60];
	setp.lt.f32 	%p18, %f86, %f88;
	add.s32 	%r50, %r50, 16;
	cvt.rn.f32.u32 	%f89, %r50;
	selp.f32 	%f145, %f88, %f86, %p18;
	selp.f32 	%f151, %f89, %f87, %p18;
	setp.ne.s32 	%p19, %r50, %r4;
	@%p19 bra 	$L__BB0_3;
	add.s32 	%r52, %r50, 1;
$L__BB0_5:
	setp.eq.s32 	%p20, %r3, 0;
	@%p20 bra 	$L__BB0_14;
	and.b32  	%r9, %r2, 7;
	setp.lt.u32 	%p21, %r3, 8;
	@%p21 bra 	$L__BB0_8;
	mul.wide.s32 	%rd9, %r52, 4;
	add.s64 	%rd10, %rd2, %rd9;
	ld.global.f32 	%f91, [%rd10];
	setp.lt.f32 	%p22, %f145, %f91;
	cvt.rn.f32.u32 	%f92, %r52;
	selp.f32 	%f93, %f91, %f145, %p22;
	selp.f32 	%f94, %f92, %f151, %p22;
	add.s32 	%r40, %r52, 1;
	ld.global.f32 	%f95, [%rd10+4];
	setp.lt.f32 	%p23, %f93, %f95;
	cvt.rn.f32.u32 	%f96, %r40;
	selp.f32 	%f97, %f95, %f93, %p23;
	selp.f32 	%f98, %f96, %f94, %p23;
	add.s32 	%r41, %r52, 2;
	ld.global.f32 	%f99, [%rd10+8];
	setp.lt.f32 	%p24, %f97, %f99;
	cvt.rn.f32.u32 	%f100, %r41;
	selp.f32 	%f101, %f99, %f97, %p24;
	selp.f32 	%f102, %f100, %f98, %p24;
	add.s32 	%r42, %r52, 3;
	ld.global.f32 	%f103, [%rd10+12];
	setp.lt.f32 	%p25, %f101, %f103;
	cvt.rn.f32.u32 	%f104, %r42;
	selp.f32 	%f105, %f103, %f101, %p25;
	selp.f32 	%f106, %f104, %f102, %p25;
	add.s32 	%r43, %r52, 4;
	ld.global.f32 	%f107, [%rd10+16];
	setp.lt.f32 	%p26, %f105, %f107;
	cvt.rn.f32.u32 	%f108, %r43;
	selp.f32 	%f109, %f107, %f105, %p26;
	selp.f32 	%f110, %f108, %f106, %p26;
	add.s32 	%r44, %r52, 5;
	ld.global.f32 	%f111, [%rd10+20];
	setp.lt.f32 	%p27, %f109, %f111;
	cvt.rn.f32.u32 	%f112, %r44;
	selp.f32 	%f113, %f111, %f109, %p27;
	selp.f32 	%f114, %f112, %f110, %p27;
	add.s32 	%r45, %r52, 6;
	ld.global.f32 	%f115, [%rd10+24];
	setp.lt.f32 	%p28, %f113, %f115;
	cvt.rn.f32.u32 	%f116, %r45;
	selp.f32 	%f117, %f115, %f113, %p28;
	selp.f32 	%f118, %f116, %f114, %p28;
	add.s32 	%r46, %r52, 7;
	ld.global.f32 	%f119, [%rd10+28];
	setp.lt.f32 	%p29, %f117, %f119;
	cvt.rn.f32.u32 	%f120, %r46;
	selp.f32 	%f145, %f119, %f117, %p29;
	selp.f32 	%f151, %f120, %f118, %p29;
	add.s32 	%r52, %r52, 8;
$L__BB0_8:
	setp.eq.s32 	%p30, %r9, 0;
	@%p30 bra 	$L__BB0_14;
	and.b32  	%r12, %r2, 3;
	setp.lt.u32 	%p31, %r9, 4;
	@%p31 bra 	$L__BB0_11;
	mul.wide.s32 	%rd11, %r52, 4;
	add.s64 	%rd12, %rd2, %rd11;
	ld.global.f32 	%f122, [%rd12];
	setp.lt.f32 	%p32, %f145, %f122;
	cvt.rn.f32.u32 	%f123, %r52;
	selp.f32 	%f124, %f122, %f145, %p32;
	selp.f32 	%f125, %f123, %f151, %p32;
	add.s32 	%r47, %r52, 1;
	ld.global.f32 	%f126, [%rd12+4];
	setp.lt.f32 	%p33, %f124, %f126;
	cvt.rn.f32.u32 	%f127, %r47;
	selp.f32 	%f128, %f126, %f124, %p33;
	selp.f32 	%f129, %f127, %f125, %p33;
	add.s32 	%r48, %r52, 2;
	ld.global.f32 	%f130, [%rd12+8];
	setp.lt.f32 	%p34, %f128, %f130;
	cvt.rn.f32.u32 	%f131, %r48;
	selp.f32 	%f132, %f130, %f128, %p34;
	selp.f32 	%f133, %f131, %f129, %p34;
	add.s32 	%r49, %r52, 3;
	ld.global.f32 	%f134, [%rd12+12];
	setp.lt.f32 	%p35, %f132, %f134;
	cvt.rn.f32.u32 	%f135, %r49;
	selp.f32 	%f145, %f134, %f132, %p35;
	selp.f32 	%f151, %f135, %f133, %p35;
	add.s32 	%r52, %r52, 4;
$L__BB0_11:
	setp.eq.s32 	%p36, %r12, 0;
	@%p36 bra 	$L__BB0_14;
	neg.s32 	%r54, %r12;
$L__BB0_13:
	.pragma "nounroll";
	mul.wide.s32 	%rd14, %r52, 4;
	add.s64 	%rd15, %rd2, %rd14;
	ld.global.f32 	%f136, [%rd15];
	setp.lt.f32 	%p37, %f145, %f136;
	cvt.rn.f32.u32 	%f137, %r52;
	selp.f32 	%f145, %f136, %f145, %p37;
	selp.f32 	%f151, %f137, %f151, %p37;
	add.s32 	%r52, %r52, 1;
	add.s32 	%r54, %r54, 1;
	setp.ne.s32 	%p38, %r54, 0;
	@%p38 bra 	$L__BB0_13;
$L__BB0_14:
	cvta.to.global.u64 	%rd16, %rd4;
	st.global.f32 	[%rd16], %f151;
	ret;

}
	// .globl	sum
.visible .entry sum(
	.param .u32 sum_param_0,
	.param .u64 .ptr .align 1 sum_param_1,
	.param .u64 .ptr .align 1 sum_param_2
)
{
	.reg .pred 	%p<13>;
	.reg .b32 	%r<57>;
	.reg .b32 	%f<88>;
	.reg .b64 	%rd<7>;

	ld.param.u32 	%r30, [sum_param_0];
	ld.param.u64 	%rd2, [sum_param_1];
	ld.param.u64 	%rd3, [sum_param_2];
	mov.u32 	%r1, %tid.x;
	shl.b32 	%r31, %r1, 2;
	mov.u32 	%r32, sdata;
	add.s32 	%r2, %r32, %r31;
	mov.b32 	%r33, 0;
	st.shared.u32 	[%r2], %r33;
	setp.ge.s32 	%p1, %r1, %r30;
	@%p1 bra 	$L__BB1_4;
	mov.u32 	%r3, %ntid.x;
	cvta.to.global.u64 	%rd1, %rd2;
	mov.f32 	%f77, 0f00000000;
	mov.u32 	%r48, %r1;
$L__BB1_2:
	mul.wide.s32 	%rd4, %r48, 4;
	add.s64 	%rd5, %rd1, %rd4;
	ld.global.f32 	%f19, [%rd5];
	add.f32 	%f77, %f19, %f77;
	add.s32 	%r48, %r48, %r3;
	setp.lt.s32 	%p2, %r48, %r30;
	@%p2 bra 	$L__BB1_2;
	st.shared.f32 	[%r2], %f77;
$L__BB1_4:
	bar.sync 	0;
	setp.ne.s32 	%p3, %r1, 0;
	@%p3 bra 	$L__BB1_21;
	mov.u32 	%r6, %ntid.x;
	setp.lt.u32 	%p4, %r6, 2;
	ld.shared.f32 	%f86, [sdata];
	@%p4 bra 	$L__BB1_20;
	add.s32 	%r7, %r6, -1;
	add.s32 	%r35, %r6, -2;
	and.b32  	%r8, %r7, 15;
	setp.lt.u32 	%p5, %r35, 15;
	mov.b32 	%r53, 1;
	@%p5 bra 	$L__BB1_10;
	add.s32 	%r49, %r32, 32;
	and.b32  	%r39, %r7, -16;
	neg.s32 	%r51, %r39;
	mov.b32 	%r50, 0;
$L__BB1_8:
	.pragma "nounroll";
	ld.shared.f32 	%f21, [%r49+-28];
	add.f32 	%f22, %f21, %f86;
	ld.shared.v2.f32 	{%f23, %f24}, [%r49+-24];
	add.f32 	%f25, %f23, %f22;
	add.f32 	%f26, %f24, %f25;
	ld.shared.v4.f32 	{%f27, %f28, %f29, %f30}, [%r49+-16];
	add.f32 	%f31, %f27, %f26;
	add.f32 	%f32, %f28, %f31;
	add.f32 	%f33, %f29, %f32;
	add.f32 	%f34, %f30, %f33;
	ld.shared.v4.f32 	{%f35, %f36, %f37, %f38}, [%r49];
	add.f32 	%f39, %f35, %f34;
	add.f32 	%f40, %f36, %f39;
	add.f32 	%f41, %f37, %f40;
	add.f32 	%f42, %f38, %f41;
	ld.shared.v4.f32 	{%f43, %f44, %f45, %f46}, [%r49+16];
	add.f32 	%f47, %f43, %f42;
	add.f32 	%f48, %f44, %f47;
	add.f32 	%f49, %f45, %f48;
	add.f32 	%f50, %f46, %f49;
	ld.shared.f32 	%f51, [%r49+32];
	add.f32 	%f86, %f51, %f50;
	add.s32 	%r51, %r51, 16;
	add.s32 	%r50, %r50, 16;
	add.s32 	%r49, %r49, 64;
	setp.ne.s32 	%p6, %r51, 0;
	@%p6 bra 	$L__BB1_8;
	add.s32 	%r53, %r50, 1;
$L__BB1_10:
	setp.eq.s32 	%p7, %r8, 0;
	@%p7 bra 	$L__BB1_19;
	and.b32  	%r18, %r7, 7;
	setp.lt.u32 	%p8, %r8, 8;
	@%p8 bra 	$L__BB1_13;
	shl.b32 	%r40, %r53, 2;
	add.s32 	%r42, %r32, %r40;
	ld.shared.f32 	%f53, [%r42];
	add.f32 	%f54, %f53, %f86;
	ld.shared.f32 	%f55, [%r42+4];
	add.f32 	%f56, %f55, %f54;
	ld.shared.f32 	%f57, [%r42+8];
	add.f32 	%f58, %f57, %f56;
	ld.shared.f32 	%f59, [%r42+12];
	add.f32 	%f60, %f59, %f58;
	ld.shared.f32 	%f61, [%r42+16];
	add.f32 	%f62, %f61, %f60;
	ld.shared.f32 	%f63, [%r42+20];
	add.f32 	%f64, %f63, %f62;
	ld.shared.f32 	%f65, [%r42+24];
	add.f32 	%f66, %f65, %f64;
	ld.shared.f32 	%f67, [%r42+28];
	add.f32 	%f86, %f67, %f66;
	add.s32 	%r53, %r53, 8;
$L__BB1_13:
	setp.eq.s32 	%p9, %r18, 0;
	@%p9 bra 	$L__BB1_19;
	and.b32  	%r21, %r7, 3;
	setp.lt.u32 	%p10, %r18, 4;
	@%p10 bra 	$L__BB1_16;
	shl.b32 	%r43, %r53, 2;
	add.s32 	%r45, %r32, %r43;
	ld.shared.f32 	%f69, [%r45];
	add.f32 	%f70, %f69, %f86;
	ld.shared.f32 	%f71, [%r45+4];
	add.f32 	%f72, %f71, %f70;
	ld.shared.f32 	%f73, [%r45+8];
	add.f32 	%f74, %f73, %f72;
	ld.shared.f32 	%f75, [%r45+12];
	add.f32 	%f86, %f75, %f74;
	add.s32 	%r53, %r53, 4;
$L__BB1_16:
	setp.eq.s32 	%p11, %r21, 0;
	@%p11 bra 	$L__BB1_19;
	shl.b32 	%r46, %r53, 2;
	add.s32 	%r56, %r32, %r46;
	neg.s32 	%r55, %r21;
$L__BB1_18:
	.pragma "nounroll";
	ld.shared.f32 	%f76, [%r56];
	add.f32 	%f86, %f76, %f86;
	add.s32 	%r56, %r56, 4;
	add.s32 	%r55, %r55, 1;
	setp.ne.s32 	%p12, %r55, 0;
	@%p12 bra 	$L__BB1_18;
$L__BB1_19:
	st.shared.f32 	[sdata], %f86;
$L__BB1_20:
	cvta.to.global.u64 	%rd6, %rd3;
	st.global.f32 	[%rd6], %f86;
$L__BB1_21:
	ret;

}
	// .globl	pow_array
.visible .entry pow_array(
	.param .u32 pow_array_param_0,
	.param .u64 .ptr .align 1 pow_array_param_1,
	.param .u32 pow_array_param_2
)
{
	.reg .pred 	%p<19>;
	.reg .b32 	%r<31>;
	.reg .b32 	%f<5>;
	.reg .b64 	%rd<8>;
	.reg .b64 	%fd<17>;

	ld.param.u32 	%r10, [pow_array_param_0];
	ld.param.u64 	%rd4, [pow_array_param_1];
	ld.param.u32 	%r11, [pow_array_param_2];
	mov.u32 	%r30, %ctaid.x;
	setp.ge.s32 	%p3, %r30, %r10;
	@%p3 bra 	$L__BB2_8;
	cvt.rn.f64.s32 	%fd1, %r11;
	{
	.reg .b32 %temp; 
	mov.b64 	{%temp, %r2}, %fd1;
	}
	shr.u32 	%r12, %r2, 20;
	and.b32  	%r13, %r12, 2047;
	add.s32 	%r14, %r13, -1012;
	mov.b64 	%rd5, %fd1;
	shl.b64 	%rd6, %rd5, %r14;
	setp.eq.s64 	%p4, %rd6, -9223372036854775808;
	abs.f64 	%fd8, %fd1;
	setp.neu.f64 	%p5, %fd8, 0d3FE0000000000000;
	and.pred  	%p1, %p5, %p4;
	setp.lt.s32 	%p6, %r2, 0;
	selp.b32 	%r3, 0, 2146435072, %p6;
	and.b32  	%r4, %r2, 2147483647;
	or.b32  	%r5, %r3, -2147483648;
	mov.u32 	%r6, %nctaid.x;
	cvta.to.global.u64 	%rd2, %rd4;
$L__BB2_2:
	setp.lt.s32 	%p7, %r2, 0;
	setp.eq.s64 	%p8, %rd6, -9223372036854775808;
	mul.wide.s32 	%rd7, %r30, 4;
	add.s64 	%rd3, %rd2, %rd7;
	ld.global.f32 	%f1, [%rd3];
	cvt.f64.f32 	%fd2, %f1;
	{
	.reg .b32 %temp; 
	mov.b64 	{%temp, %r8}, %fd2;
	}
	abs.f64 	%fd3, %fd2;
	{ // callseq 0, 0
	.param .b64 param0;
	st.param.f64 	[param0], %fd3;
	.param .b64 param1;
	st.param.f64 	[param1], %fd1;
	.param .b64 retval0;
	call.uni (retval0), 
	__internal_accurate_pow, 
	(
	param0, 
	param1
	);
	ld.param.f64 	%fd9, [retval0];
	} // callseq 0
	setp.lt.s32 	%p9, %r8, 0;
	neg.f64 	%fd11, %fd9;
	selp.f64 	%fd12, %fd11, %fd9, %p8;
	selp.f64 	%fd13, %fd12, %fd9, %p9;
	setp.eq.f32 	%p10, %f1, 0f00000000;
	selp.b32 	%r15, %r8, 0, %p1;
	or.b32  	%r16, %r15, 2146435072;
	selp.b32 	%r17, %r16, %r15, %p7;
	mov.b32 	%r18, 0;
	mov.b64 	%fd14, {%r18, %r17};
	selp.f64 	%fd16, %fd14, %fd13, %p10;
	selp.u32 	%r19, -1, 0, %p1;
	selp.u32 	%r20, -1, 0, %p8;
	selp.b32 	%r21, %r19, %r20, %p10;
	and.b32  	%r22, %r21, 1;
	setp.eq.b32 	%p2, %r22, 1;
	add.f64 	%fd15, %fd1, %fd2;
	{
	.reg .b32 %temp; 
	mov.b64 	{%temp, %r23}, %fd15;
	}
	and.b32  	%r24, %r23, 2146435072;
	setp.ne.s32 	%p11, %r24, 2146435072;
	@%p11 bra 	$L__BB2_7;
	setp.num.f32 	%p12, %f1, %f1;
	@%p12 bra 	$L__BB2_5;
	add.rn.f64 	%fd16, %fd2, %fd1;
	bra.uni 	$L__BB2_7;
$L__BB2_5:
	setp.neu.f64 	%p13, %fd3, 0d7FF0000000000000;
	@%p13 bra 	$L__BB2_7;
	setp.lt.s32 	%p14, %r8, 0;
	setp.ne.s32 	%p15, %r4, 1071644672;
	selp.b32 	%r26, %r5, %r3, %p15;
	selp.b32 	%r27, %r26, %r3, %p2;
	selp.b32 	%r28, %r27, %r3, %p14;
	mov.b32 	%r29, 0;
	mov.b64 	%fd16, {%r29, %r28};
$L__BB2_7:
	setp.eq.s32 	%p16, %r11, 0;
	setp.eq.f32 	%p17, %f1, 0f3F800000;
	cvt.rn.f32.f64 	%f2, %fd16;
	selp.f32 	%f3, 0f3F800000, %f2, %p17;
	selp.f32 	%f4, 0f3F800000, %f3, %p16;
	st.global.f32 	[%rd3], %f4;
	add.s32 	%r30, %r30, %r6;
	setp.lt.s32 	%p18, %r30, %r10;
	@%p18 bra 	$L__BB2_2;
$L__BB2_8:
	ret;

}
	// .globl	sub_array
.visible .entry sub_array(
	.param .u32 sub_array_param_0,
	.param .u64 .ptr .align 1 sub_array_param_1,
	.param .u64 .ptr .align 1 sub_array_param_2
)
{
	.reg .pred 	%p<3>;
	.reg .b32 	%r<7>;
	.reg .b32 	%f<4>;
	.reg .b64 	%rd<8>;

	ld.param.u32 	%r5, [sub_array_param_0];
	ld.param.u64 	%rd3, [sub_array_param_1];
	ld.param.u64 	%rd4, [sub_array_param_2];
	mov.u32 	%r6, %ctaid.x;
	setp.ge.s32 	%p1, %r6, %r5;
	@%p1 bra 	$L__BB3_3;
	mov.u32 	%r2, %nctaid.x;
	cvta.to.global.u64 	%rd1, %rd4;
	cvta.to.global.u64 	%rd2, %rd3;
$L__BB3_2:
	mul.wide.s32 	%rd5, %r6, 4;
	add.s64 	%rd6, %rd1, %rd5;
	ld.global.f32 	%f1, [%rd6];
	add.s64 	%rd7, %rd2, %rd5;
	ld.global.f32 	%f2, [%rd7];
	sub.f32 	%f3, %f2, %f1;
	st.global.f32 	[%rd7], %f3;
	add.s32 	%r6, %r6, %r2;
	setp.lt.s32 	%p2, %r6, %r5;
	@%p2 bra 	$L__BB3_2;
$L__BB3_3:
	ret;

}
	// .globl	mul_array
.visible .entry mul_array(
	.param .u32 mul_array_param_0,
	.param .u64 .ptr .align 1 mul_array_param_1,
	.param .u64 .ptr .align 1 mul_array_param_2
)
{
	.reg .pred 	%p<3>;
	.reg .b32 	%r<7>;
	.reg .b32 	%f<4>;
	.reg .b64 	%rd<8>;

	ld.param.u32 	%r5, [mul_array_param_0];
	ld.param.u64 	%rd3, [mul_array_param_1];
	ld.param.u64 	%rd4, [mul_array_param_2];
	mov.u32 	%r6, %ctaid.x;
	setp.ge.s32 	%p1, %r6, %r5;
	@%p1 bra 	$L__BB4_3;
	mov.u32 	%r2, %nctaid.x;
	cvta.to.global.u64 	%rd1, %rd4;
	cvta.to.global.u64 	%rd2, %rd3;
$L__BB4_2:
	mul.wide.s32 	%rd5, %r6, 4;
	add.s64 	%rd6, %rd1, %rd5;
	ld.global.f32 	%f1, [%rd6];
	add.s64 	%rd7, %rd2, %rd5;
	ld.global.f32 	%f2, [%rd7];
	mul.f32 	%f3, %f1, %f2;
	st.global.f32 	[%rd7], %f3;
	add.s32 	%r6, %r6, %r2;
	setp.lt.s32 	%p2, %r6, %r5;
	@%p2 bra 	$L__BB4_2;
$L__BB4_3:
	ret;

}
	// .globl	mul_float
.visible .entry mul_float(
	.param .u32 mul_float_param_0,
	.param .u64 .ptr .align 1 mul_float_param_1,
	.param .f32 mul_float_param_2
)
{
	.reg .pred 	%p<3>;
	.reg .b32 	%r<7>;
	.reg .b32 	%f<4>;
	.reg .b64 	%rd<5>;

	ld.param.u32 	%r5, [mul_float_param_0];
	ld.param.u64 	%rd2, [mul_float_param_1];
	ld.param.f32 	%f1, [mul_float_param_2];
	mov.u32 	%r6, %ctaid.x;
	setp.ge.s32 	%p1, %r6, %r5;
	@%p1 bra 	$L__BB5_3;
	mov.u32 	%r2, %nctaid.x;
	cvta.to.global.u64 	%rd1, %rd2;
$L__BB5_2:
	mul.wide.s32 	%rd3, %r6, 4;
	add.s64 	%rd4, %rd1, %rd3;
	ld.global.f32 	%f2, [%rd4];
	mul.f32 	%f3, %f1, %f2;
	st.global.f32 	[%rd4], %f3;
	add.s32 	%r6, %r6, %r2;
	setp.lt.s32 	%p2, %r6, %r5;
	@%p2 bra 	$L__BB5_2;
$L__BB5_3:
	ret;

}
	// .globl	add_array
.visible .entry add_array(
	.param .u32 add_array_param_0,
	.param .u64 .ptr .align 1 add_array_param_1,
	.param .u64 .ptr .align 1 add_array_param_2
)
{
	.reg .pred 	%p<3>;
	.reg .b32 	%r<7>;
	.reg .b32 	%f<4>;
	.reg .b64 	%rd<8>;

	ld.param.u32 	%r5, [add_array_param_0];
	ld.param.u64 	%rd3, [add_array_param_1];
	ld.param.u64 	%rd4, [add_array_param_2];
	mov.u32 	%r6, %ctaid.x;
	setp.ge.s32 	%p1, %r6, %r5;
	@%p1 bra 	$L__BB6_3;
	mov.u32 	%r2, %nctaid.x;
	cvta.to.global.u64 	%rd1, %rd4;
	cvta.to.global.u64 	%rd2, %rd3;
$L__BB6_2:
	mul.wide.s32 	%rd5, %r6, 4;
	add.s64 	%rd6, %rd1, %rd5;
	ld.global.f32 	%f1, [%rd6];
	add.s64 	%rd7, %rd2, %rd5;
	ld.global.f32 	%f2, [%rd7];
	add.f32 	%f3, %f1, %f2;
	st.global.f32 	[%rd7], %f3;
	add.s32 	%r6, %r6, %r2;
	setp.lt.s32 	%p2, %r6, %r5;
	@%p2 bra 	$L__BB6_2;
$L__BB6_3:
	ret;

}
.func  (.param .b64 func_retval0) __internal_accurate_pow(
	.param .b64 __internal_accurate_pow_param_0,
	.param .b64 __internal_accurate_pow_param_1
)
{
	.reg .pred 	%p<8>;
	.reg .b32 	%r<49>;
	.reg .b32 	%f<3>;
	.reg .b64 	%fd<109>;

	ld.param.f64 	%fd10, [__internal_accurate_pow_param_0];
	ld.param.f64 	%fd11, [__internal_accurate_pow_param_1];
	{
	.reg .b32 %temp; 
	mov.b64 	{%temp, %r46}, %fd10;
	}
	{
	.reg .b32 %temp; 
	mov.b64 	{%r45, %temp}, %fd10;
	}
	shr.u32 	%r47, %r46, 20;
	setp.gt.u32 	%p1, %r46, 1048575;
	@%p1 bra 	$L__BB7_2;
	mul.f64 	%fd12, %fd10, 0d4350000000000000;
	{
	.reg .b32 %temp; 
	mov.b64 	{%temp, %r46}, %fd12;
	}
	{
	.reg .b32 %temp; 
	mov.b64 	{%r45, %temp}, %fd12;
	}
	shr.u32 	%r16, %r46, 20;
	add.s32 	%r47, %r16, -54;
$L__BB7_2:
	add.s32 	%r48, %r47, -1023;
	and.b32  	%r17, %r46, -2146435073;
	or.b32  	%r18, %r17, 1072693248;
	mov.b64 	%fd107, {%r45, %r18};
	setp.lt.u32 	%p2, %r18, 1073127583;
	@%p2 bra 	$L__BB7_4;
	{
	.reg .b32 %temp; 
	mov.b64 	{%r19, %temp}, %fd107;
	}
	{
	.reg .b32 %temp; 
	mov.b64 	{%temp, %r20}, %fd107;
	}
	add.s32 	%r21, %r20, -1048576;
	mov.b64 	%fd107, {%r19, %r21};
	add.s32 	%r48, %r47, -1022;
$L__BB7_4:
	add.f64 	%fd13, %fd107, 0dBFF0000000000000;
	add.f64 	%fd14, %fd107, 0d3FF0000000000000;
	rcp.approx.ftz.f64 	%fd15, %fd14;
	neg.f64 	%fd16, %fd14;
	fma.rn.f64 	%fd17, %fd16, %fd15, 0d3FF0000000000000;
	fma.rn.f64 	%fd18, %fd17, %fd17, %fd17;
	fma.rn.f64 	%fd19, %fd18, %fd15, %fd15;
	mul.f64 	%fd20, %fd13, %fd19;
	fma.rn.f64 	%fd21, %fd13, %fd19, %fd20;
	mul.f64 	%fd22, %fd21, %fd21;
	fma.rn.f64 	%fd23, %fd22, 0d3EB0F5FF7D2CAFE2, 0d3ED0F5D241AD3B5A;
	fma.rn.f64 	%fd24, %fd23, %fd22, 0d3EF3B20A75488A3F;
	fma.rn.f64 	%fd25, %fd24, %fd22, 0d3F1745CDE4FAECD5;
	fma.rn.f64 	%fd26, %fd25, %fd22, 0d3F3C71C7258A578B;
	fma.rn.f64 	%fd27, %fd26, %fd22, 0d3F6249249242B910;
	fma.rn.f64 	%fd28, %fd27, %fd22, 0d3F89999999999DFB;
	sub.f64 	%fd29, %fd13, %fd21;
	add.f64 	%fd30, %fd29, %fd29;
	neg.f64 	%fd31, %fd21;
	fma.rn.f64 	%fd32, %fd31, %fd13, %fd30;
	mul.f64 	%fd33, %fd19, %fd32;
	fma.rn.f64 	%fd34, %fd22, %fd28, 0d3FB5555555555555;
	mov.f64 	%fd35, 0d3FB5555555555555;
	sub.f64 	%fd36, %fd35, %fd34;
	fma.rn.f64 	%fd37, %fd22, %fd28, %fd36;
	add.f64 	%fd38, %fd37, 0dBC46A4CB00B9E7B0;
	add.f64 	%fd39, %fd34, %fd38;
	sub.f64 	%fd40, %fd34, %fd39;
	add.f64 	%fd41, %fd38, %fd40;
	mul.rn.f64 	%fd42, %fd21, %fd21;
	neg.f64 	%fd43, %fd42;
	fma.rn.f64 	%fd44, %fd21, %fd21, %fd43;
	{
	.reg .b32 %temp; 
	mov.b64 	{%r22, %temp}, %fd33;
	}
	{
	.reg .b32 %temp; 
	mov.b64 	{%temp, %r23}, %fd33;
	}
	add.s32 	%r24, %r23, 1048576;
	mov.b64 	%fd45, {%r22, %r24};
	fma.rn.f64 	%fd46, %fd21, %fd45, %fd44;
	mul.rn.f64 	%fd47, %fd42, %fd21;
	neg.f64 	%fd48, %fd47;
	fma.rn.f64 	%fd49, %fd42, %fd21, %fd48;
	fma.rn.f64 	%fd50, %fd42, %fd33, %fd49;
	fma.rn.f64 	%fd51, %fd46, %fd21, %fd50;
	mul.rn.f64 	%fd52, %fd39, %fd47;
	neg.f64 	%fd53, %fd52;
	fma.rn.f64 	%fd54, %fd39, %fd47, %fd53;
	fma.rn.f64 	%fd55, %fd39, %fd51, %fd54;
	fma.rn.f64 	%fd56, %fd41, %fd47, %fd55;
	add.f64 	%fd57, %fd52, %fd56;
	sub.f64 	%fd58, %fd52, %fd57;
	add.f64 	%fd59, %fd56, %fd58;
	add.f64 	%fd60, %fd21, %fd57;
	sub.f64 	%fd61, %fd21, %fd60;
	add.f64 	%fd62, %fd57, %fd61;
	add.f64 	%fd63, %fd59, %fd62;
	add.f64 	%fd64, %fd33, %fd63;
	add.f64 	%fd65, %fd60, %fd64;
	sub.f64 	%fd66, %fd60, %fd65;
	add.f64 	%fd67, %fd64, %fd66;
	xor.b32  	%r25, %r48, -2147483648;
	mov.b32 	%r26, 1127219200;
	mov.b64 	%fd68, {%r25, %r26};
	mov.b32 	%r27, -2147483648;
	mov.b64 	%fd69, {%r27, %r26};
	sub.f64 	%fd70, %fd68, %fd69;
	fma.rn.f64 	%fd71, %fd70, 0d3FE62E42FEFA39EF, %fd65;
	fma.rn.f64 	%fd72, %fd70, 0dBFE62E42FEFA39EF, %fd71;
	sub.f64 	%fd73, %fd72, %fd65;
	sub.f64 	%fd74, %fd67, %fd73;
	fma.rn.f64 	%fd75, %fd70, 0d3C7ABC9E3B39803F, %fd74;
	add.f64 	%fd76, %fd71, %fd75;
	sub.f64 	%fd77, %fd71, %fd76;
	add.f64 	%fd78, %fd75, %fd77;
	{
	.reg .b32 %temp; 
	mov.b64 	{%temp, %r28}, %fd11;
	}
	{
	.reg .b32 %temp; 
	mov.b64 	{%r29, %temp}, %fd11;
	}
	shl.b32 	%r30, %r28, 1;
	setp.gt.u32 	%p3, %r30, -33554433;
	and.b32  	%r31, %r28, -15728641;
	selp.b32 	%r32, %r31, %r28, %p3;
	mov.b64 	%fd79, {%r29, %r32};
	mul.rn.f64 	%fd80, %fd76, %fd79;
	neg.f64 	%fd81, %fd80;
	fma.rn.f64 	%fd82, %fd76, %fd79, %fd81;
	fma.rn.f64 	%fd83, %fd78, %fd79, %fd82;
	add.f64 	%fd4, %fd80, %fd83;
	sub.f64 	%fd84, %fd80, %fd4;
	add.f64 	%fd5, %fd83, %fd84;
	fma.rn.f64 	%fd85, %fd4, 0d3FF71547652B82FE, 0d4338000000000000;
	{
	.reg .b32 %temp; 
	mov.b64 	{%r13, %temp}, %fd85;
	}
	mov.f64 	%fd86, 0dC338000000000000;
	add.rn.f64 	%fd87, %fd85, %fd86;
	fma.rn.f64 	%fd88, %fd87, 0dBFE62E42FEFA39EF, %fd4;
	fma.rn.f64 	%fd89, %fd87, 0dBC7ABC9E3B39803F, %fd88;
	fma.rn.f64 	%fd90, %fd89, 0d3E5ADE1569CE2BDF, 0d3E928AF3FCA213EA;
	fma.rn.f64 	%fd91, %fd90, %fd89, 0d3EC71DEE62401315;
	fma.rn.f64 	%fd92, %fd91, %fd89, 0d3EFA01997C89EB71;
	fma.rn.f64 	%fd93, %fd92, %fd89, 0d3F2A01A014761F65;
	fma.rn.f64 	%fd94, %fd93, %fd89, 0d3F56C16C1852B7AF;
	fma.rn.f64 	%fd95, %fd94, %fd89, 0d3F81111111122322;
	fma.rn.f64 	%fd96, %fd95, %fd89, 0d3FA55555555502A1;
	fma.rn.f64 	%fd97, %fd96, %fd89, 0d3FC5555555555511;
	fma.rn.f64 	%fd98, %fd97, %fd89, 0d3FE000000000000B;
	fma.rn.f64 	%fd99, %fd98, %fd89, 0d3FF0000000000000;
	fma.rn.f64 	%fd100, %fd99, %fd89, 0d3FF0000000000000;
	{
	.reg .b32 %temp; 
	mov.b64 	{%r14, %temp}, %fd100;
	}
	{
	.reg .b32 %temp; 
	mov.b64 	{%temp, %r15}, %fd100;
	}
	shl.b32 	%r33, %r13, 20;
	add.s32 	%r34, %r33, %r15;
	mov.b64 	%fd108, {%r14, %r34};
	{
	.reg .b32 %temp; 
	mov.b64 	{%temp, %r35}, %fd4;
	}
	mov.b32 	%f2, %r35;
	abs.f32 	%f1, %f2;
	setp.lt.f32 	%p4, %f1, 0f4086232B;
	@%p4 bra 	$L__BB7_7;
	setp.lt.f64 	%p5, %fd4, 0d0000000000000000;
	add.f64 	%fd101, %fd4, 0d7FF0000000000000;
	selp.f64 	%fd108, 0d0000000000000000, %fd101, %p5;
	setp.geu.f32 	%p6, %f1, 0f40874800;
	@%p6 bra 	$L__BB7_7;
	shr.u32 	%r36, %r13, 31;
	add.s32 	%r37, %r13, %r36;
	shr.s32 	%r38, %r37, 1;
	shl.b32 	%r39, %r38, 20;
	add.s32 	%r40, %r15, %r39;
	mov.b64 	%fd102, {%r14, %r40};
	sub.s32 	%r41, %r13, %r38;
	shl.b32 	%r42, %r41, 20;
	add.s32 	%r43, %r42, 1072693248;
	mov.b32 	%r44, 0;
	mov.b64 	%fd103, {%r44, %r43};
	mul.f64 	%fd108, %fd103, %fd102;
$L__BB7_7:
	abs.f64 	%fd104, %fd108;
	setp.eq.f64 	%p7, %fd104, 0d7FF0000000000000;
	fma.rn.f64 	%fd105, %fd108, %fd5, %fd108;
	selp.f64 	%fd106, %fd108, %fd105, %p7;
	st.param.f64 	[func_retval0], %fd106;
	ret;

}


// ===== COMPILED SASS (sm_100) =====

	.target	sm_100

	.elftype	@"ET_EXEC"


//--------------------- .note.nv.tkinfo           --------------------------
	.section	.note.nv.tkinfo,"",@"SHT_NOTE"
	.sectionflags	@"SHF_NOTE_NV_TKINFO"
	.tkinfo
        /*0018*/ 	.word	0x00000002
        /*0030*/ 	.string	""
        /*0030*/ 	.string	"ptxas"
        /*0030*/ 	.string	"Cuda compilation tools, release 13.0, V13.0.88"
        /*0030*/ 	.string	"Build cuda_13.0.r13.0/compiler.36424714_0"
        /*0030*/ 	.string	"-arch sm_100 -m 64 "



//--------------------- .note.nv.cuinfo           --------------------------
	.section	.note.nv.cuinfo,"",@"SHT_NOTE"
	.sectionflags	@"SHF_NOTE_NV_CUINFO"
        /*0018*/ 	.short	0x0002
        /*001a*/ 	.short	0x0064
        /*001c*/ 	.short	0x0082
	.zero		2


//--------------------- .nv.info                  --------------------------
	.section	.nv.info,"",@"SHT_CUDA_INFO"
	.align	4


	//----- nvinfo : EIATTR_REGCOUNT
	.align		4
        /*0000*/ 	.byte	0x04, 0x2f
        /*0002*/ 	.short	(.L_1 - .L_0)
	.align		4
.L_0:
        /*0004*/ 	.word	index@(arg_max_row)
        /*0008*/ 	.word	0x00000020


	//----- nvinfo : EIATTR_FRAME_SIZE
	.align		4
.L_1:
        /*000c*/ 	.byte	0x04, 0x11
        /*000e*/ 	.short	(.L_3 - .L_2)
	.align		4
.L_2:
        /*0010*/ 	.word	index@(arg_max_row)
        /*0014*/ 	.word	0x00000000


	//----- nvinfo : EIATTR_REGCOUNT
	.align		4
.L_3:
        /*0018*/ 	.byte	0x04, 0x2f
        /*001a*/ 	.short	(.L_5 - .L_4)
	.align		4
.L_4:
        /*001c*/ 	.word	index@(sum)
        /*0020*/ 	.word	0x00000016


	//----- nvinfo : EIATTR_FRAME_SIZE
	.align		4
.L_5:
        /*0024*/ 	.byte	0x04, 0x11
        /*0026*/ 	.short	(.L_7 - .L_6)
	.align		4
.L_6:
        /*0028*/ 	.word	index@(sum)
        /*002c*/ 	.word	0x00000000


	//----- nvinfo : EIATTR_REGCOUNT
	.align		4
.L_7:
        /*0030*/ 	.byte	0x04, 0x2f
        /*0032*/ 	.short	(.L_9 - .L_8)
	.align		4
.L_8:
        /*0034*/ 	.word	index@(pow_array)
        /*0038*/ 	.word	0x0000001d


	//----- nvinfo : EIATTR_FRAME_SIZE
	.align		4
.L_9:
        /*003c*/ 	.byte	0x04, 0x11
        /*003e*/ 	.short	(.L_11 - .L_10)
	.align		4
.L_10:
        /*0040*/ 	.word	index@($pow_array$__internal_accurate_pow)
        /*0044*/ 	.word	0x00000000


	//----- nvinfo : EIATTR_FRAME_SIZE
	.align		4
.L_11:
        /*0048*/ 	.byte	0x04, 0x11
        /*004a*/ 	.short	(.L_13 - .L_12)
	.align		4
.L_12:
        /*004c*/ 	.word	index@(pow_array)
        /*0050*/ 	.word	0x00000000


	//----- nvinfo : EIATTR_REGCOUNT
	.align		4
.L_13:
        /*0054*/ 	.byte	0x04, 0x2f
        /*0056*/ 	.short	(.L_15 - .L_14)
	.align		4
.L_14:
        /*0058*/ 	.word	index@(sub_array)
        /*005c*/ 	.word	0x00000010


	//----- nvinfo : EIATTR_FRAME_SIZE
	.align		4
.L_15:
        /*0060*/ 	.byte	0x04, 0x11
        /*0062*/ 	.short	(.L_17 - .L_16)
	.align		4
.L_16:
        /*0064*/ 	.word	index@(sub_array)
        /*0068*/ 	.word	0x00000000


	//----- nvinfo : EIATTR_REGCOUNT
	.align		4
.L_17:
        /*006c*/ 	.byte	0x04, 0x2f
        /*006e*/ 	.short	(.L_19 - .L_18)
	.align		4
.L_18:
        /*0070*/ 	.word	index@(mul_array)
        /*0074*/ 	.word	0x00000010


	//----- nvinfo : EIATTR_FRAME_SIZE
	.align		4
.L_19:
        /*0078*/ 	.byte	0x04, 0x11
        /*007a*/ 	.short	(.L_21 - .L_20)
	.align		4
.L_20:
        /*007c*/ 	.word	index@(mul_array)
        /*0080*/ 	.word	0x00000000


	//----- nvinfo : EIATTR_REGCOUNT
	.align		4
.L_21:
        /*0084*/ 	.byte	0x04, 0x2f
        /*0086*/ 	.short	(.L_23 - .L_22)
	.align		4
.L_22:
        /*0088*/ 	.word	index@(mul_float)
        /*008c*/ 	.word	0x0000000c


	//----- nvinfo : EIATTR_FRAME_SIZE
	.align		4
.L_23:
        /*0090*/ 	.byte	0x04, 0x11
        /*0092*/ 	.short	(.L_25 - .L_24)
	.align		4
.L_24:
        /*0094*/ 	.word	index@(mul_float)
        /*0098*/ 	.word	0x00000000


	//----- nvinfo : EIATTR_REGCOUNT
	.align		4
.L_25:
        /*009c*/ 	.byte	0x04, 0x2f
        /*009e*/ 	.short	(.L_27 - .L_26)
	.align		4
.L_26:
        /*00a0*/ 	.word	index@(add_array)
        /*00a4*/ 	.word	0x00000010


	//----- nvinfo : EIATTR_FRAME_SIZE
	.align		4
.L_27:
        /*00a8*/ 	.byte	0x04, 0x11
        /*00aa*/ 	.short	(.L_29 - .L_28)
	.align		4
.L_28:
        /*00ac*/ 	.word	index@(add_array)
        /*00b0*/ 	.word	0x00000000


	//----- nvinfo : EIATTR_MIN_STACK_SIZE
	.align		4
.L_29:
        /*00b4*/ 	.byte	0x04, 0x12
        /*00b6*/ 	.short	(.L_31 - .L_30)
	.align		4
.L_30:
        /*00b8*/ 	.word	index@(add_array)
        /*00bc*/ 	.word	0x00000000


	//----- nvinfo : EIATTR_MIN_STACK_SIZE
	.align		4
.L_31:
        /*00c0*/ 	.byte	0x04, 0x12
        /*00c2*/ 	.short	(.L_33 - .L_32)
	.align		4
.L_32:
        /*00c4*/ 	.word	index@(mul_float)
        /*00c8*/ 	.word	0x00000000


	//----- nvinfo : EIATTR_MIN_STACK_SIZE
	.align		4
.L_33:
        /*00cc*/ 	.byte	0x04, 0x12
        /*00ce*/ 	.short	(.L_35 - .L_34)
	.align		4
.L_34:
        /*00d0*/ 	.word	index@(mul_array)
        /*00d4*/ 	.word	0x00000000


	//----- nvinfo : EIATTR_MIN_STACK_SIZE
	.align		4
.L_35:
        /*00d8*/ 	.byte	0x04, 0x12
        /*00da*/ 	.short	(.L_37 - .L_36)
	.align		4
.L_36:
        /*00dc*/ 	.word	index@(sub_array)
        /*00e0*/ 	.word	0x00000000


	//----- nvinfo : EIATTR_MIN_STACK_SIZE
	.align		4
.L_37:
        /*00e4*/ 	.byte	0x04, 0x12
        /*00e6*/ 	.short	(.L_39 - .L_38)
	.align		4
.L_38:
        /*00e8*/ 	.word	index@(pow_array)
        /*00ec*/ 	.word	0x00000000


	//----- nvinfo : EIATTR_MIN_STACK_SIZE
	.align		4
.L_39:
        /*00f0*/ 	.byte	0x04, 0x12
        /*00f2*/ 	.short	(.L_41 - .L_40)
	.align		4
.L_40:
        /*00f4*/ 	.word	index@(sum)
        /*00f8*/ 	.word	0x00000000


	//----- nvinfo : EIATTR_MIN_STACK_SIZE
	.align		4
.L_41:
        /*00fc*/ 	.byte	0x04, 0x12
        /*00fe*/ 	.short	(.L_43 - .L_42)
	.align		4
.L_42:
        /*0100*/ 	.word	index@(arg_max_row)
        /*0104*/ 	.word	0x00000000
.L_43:


//--------------------- .nv.compat                --------------------------
	.section	.nv.compat,"",@"SHT_CUDA_COMPAT_INFO"
	.align	4
        /*0000*/ 	.byte	0x02, 0x09, 0x00, 0x00, 0x02, 0x02, 0x01, 0x00, 0x02, 0x05, 0x05, 0x00, 0x03, 0x07, 0x01, 0x01
        /*0010*/ 	.byte	0x02, 0x03, 0x00, 0x00, 0x02, 0x06, 0x01, 0x00, 0x04, 0x0b, 0x08, 0x00, 0x01, 0x00, 0x00, 0x00
        /*0020*/ 	.byte	0x00, 0x00, 0x00, 0x00


//--------------------- .nv.info.add_array        --------------------------
	.section	.nv.info.add_array,"",@"SHT_CUDA_INFO"
	.sectionflags	@""
	.align	4


	//----- nvinfo : EIATTR_CUDA_API_VERSION
	.align		4
        /*0000*/ 	.byte	0x04, 0x37
        /*0002*/ 	.short	(.L_45 - .L_44)
.L_44:
        /*0004*/ 	.word	0x00000082


	//----- nvinfo : EIATTR_KPARAM_INFO
	.align		4
.L_45:
        /*0008*/ 	.byte	0x04, 0x17
        /*000a*/ 	.short	(.L_47 - .L_46)
.L_46:
        /*000c*/ 	.word	0x00000000
        /*0010*/ 	.short	0x0002
        /*0012*/ 	.short	0x0010
        /*0014*/ 	.byte	0x00, 0xf5, 0x21, 0x00


	//----- nvinfo : EIATTR_KPARAM_INFO
	.align		4
.L_47:
        /*0018*/ 	.byte	0x04, 0x17
        /*001a*/ 	.short	(.L_49 - .L_48)
.L_48:
        /*001c*/ 	.word	0x00000000
        /*0020*/ 	.short	0x0001
        /*0022*/ 	.short	0x0008
        /*0024*/ 	.byte	0x00, 0xf5, 0x21, 0x00


	//----- nvinfo : EIATTR_KPARAM_INFO
	.align		4
.L_49:
        /*0028*/ 	.byte	0x04, 0x17
        /*002a*/ 	.short	(.L_51 - .L_50)
.L_50:
        /*002c*/ 	.word	0x00000000
        /*0030*/ 	.short	0x0000
        /*0032*/ 	.short	0x0000
        /*0034*/ 	.byte	0x00, 0xf0, 0x11, 0x00


	//----- nvinfo : EIATTR_SPARSE_MMA_MASK
	.align		4
.L_51:
        /*0038*/ 	.byte	0x03, 0x50
        /*003a*/ 	.short	0x0000


	//----- nvinfo : EIATTR_MAXREG_COUNT
	.align		4
        /*003c*/ 	.byte	0x03, 0x1b
        /*003e*/ 	.short	0x00ff


	//----- nvinfo : EIATTR_MERCURY_ISA_VERSION
	.align		4
        /*0040*/ 	.byte	0x03, 0x5f
        /*0042*/ 	.short	0x0101


	//----- nvinfo : EIATTR_VRC_CTA_INIT_COUNT
	.align		4
        /*0044*/ 	.byte	0x02, 0x4a
	.zero		1
	.zero		1


	//----- nvinfo : EIATTR_EXIT_INSTR_OFFSETS
	.align		4
        /*0048*/ 	.byte	0x04, 0x1c
        /*004a*/ 	.short	(.L_53 - .L_52)


	//   ....[0]....
.L_52:
        /*004c*/ 	.word	0x00000040


	//   ....[1]....
        /*0050*/ 	.word	0x00000130


	//----- nvinfo : EIATTR_CBANK_PARAM_SIZE
	.align		4
.L_53:
        /*0054*/ 	.byte	0x03, 0x19
        /*0056*/ 	.short	0x0018


	//----- nvinfo : EIATTR_PARAM_CBANK
	.align		4
        /*0058*/ 	.byte	0x04, 0x0a
        /*005a*/ 	.short	(.L_55 - .L_54)
	.align		4
.L_54:
        /*005c*/ 	.word	index@(.nv.constant0.add_array)
        /*0060*/ 	.short	0x0380
        /*0062*/ 	.short	0x0018


	//----- nvinfo : EIATTR_SW_WAR
	.align		4
.L_55:
        /*0064*/ 	.byte	0x04, 0x36
        /*0066*/ 	.short	(.L_57 - .L_56)
.L_56:
        /*0068*/ 	.word	0x00000008
.L_57:


//--------------------- .nv.info.mul_float        --------------------------
	.section	.nv.info.mul_float,"",@"SHT_CUDA_INFO"
	.sectionflags	@""
	.align	4


	//----- nvinfo : EIATTR_CUDA_API_VERSION
	.align		4
        /*0000*/ 	.byte	0x04, 0x37
        /*0002*/ 	.short	(.L_59 - .L_58)
.L_58:
        /*0004*/ 	.word	0x00000082


	//----- nvinfo : EIATTR_KPARAM_INFO
	.align		4
.L_59:
        /*0008*/ 	.byte	0x04, 0x17
        /*000a*/ 	.short	(.L_61 - .L_60)
.L_60:
        /*000c*/ 	.word	0x00000000
        /*0010*/ 	.short	0x0002
        /*0012*/ 	.short	0x0010
        /*0014*/ 	.byte	0x00, 0xf0, 0x11, 0x00


	//----- nvinfo : EIATTR_KPARAM_INFO
	.align		4
.L_61:
        /*0018*/ 	.byte	0x04, 0x17
        /*001a*/ 	.short	(.L_63 - .L_62)
.L_62:
        /*001c*/ 	.word	0x00000000
        /*0020*/ 	.short	0x0001
        /*0022*/ 	.short	0x0008
        /*0024*/ 	.byte	0x00, 0xf5, 0x21, 0x00


	//----- nvinfo : EIATTR_KPARAM_INFO
	.align		4
.L_63:
        /*0028*/ 	.byte	0x04, 0x17
        /*002a*/ 	.short	(.L_65 - .L_64)
.L_64:
        /*002c*/ 	.word	0x00000000
        /*0030*/ 	.short	0x0000
        /*0032*/ 	.short	0x0000
        /*0034*/ 	.byte	0x00, 0xf0, 0x11, 0x00


	//----- nvinfo : EIATTR_SPARSE_MMA_MASK
	.align		4
.L_65:
        /*0038*/ 	.byte	0x03, 0x50
        /*003a*/ 	.short	0x0000


	//----- nvinfo : EIATTR_MAXREG_COUNT
	.align		4
        /*003c*/ 	.byte	0x03, 0x1b
        /*003e*/ 	.short	0x00ff


	//----- nvinfo : EIATTR_MERCURY_ISA_VERSION
	.align		4
        /*0040*/ 	.byte	0x03, 0x5f
        /*0042*/ 	.short	0x0101


	//----- nvinfo : EIATTR_VRC_CTA_INIT_COUNT
	.align		4
        /*0044*/ 	.byte	0x02, 0x4a
	.zero		1
	.zero		1


	//----- nvinfo : EIATTR_EXIT_INSTR_OFFSETS
	.align		4
        /*0048*/ 	.byte	0x04, 0x1c
        /*004a*/ 	.short	(.L_67 - .L_66)


	//   ....[0]....
.L_66:
        /*004c*/ 	.word	0x00000040


	//   ....[1]....
        /*0050*/ 	.word	0x00000110


	//----- nvinfo : EIATTR_CBANK_PARAM_SIZE
	.align		4
.L_67:
        /*0054*/ 	.byte	0x03, 0x19
        /*0056*/ 	.short	0x0014


	//----- nvinfo : EIATTR_PARAM_CBANK
	.align		4
        /*0058*/ 	.byte	0x04, 0x0a
        /*005a*/ 	.short	(.L_69 - .L_68)
	.align		4
.L_68:
        /*005c*/ 	.word	index@(.nv.constant0.mul_float)
        /*0060*/ 	.short	0x0380
        /*0062*/ 	.short	0x0014


	//----- nvinfo : EIATTR_SW_WAR
	.align		4
.L_69:
        /*0064*/ 	.byte	0x04, 0x36
        /*0066*/ 	.short	(.L_71 - .L_70)
.L_70:
        /*0068*/ 	.word	0x00000008
.L_71:


//--------------------- .nv.info.mul_array        --------------------------
	.section	.nv.info.mul_array,"",@"SHT_CUDA_INFO"
	.sectionflags	@""
	.align	4


	//----- nvinfo : EIATTR_CUDA_API_VERSION
	.align		4
        /*0000*/ 	.byte	0x04, 0x37
        /*0002*/ 	.short	(.L_73 - .L_72)
.L_72:
        /*0004*/ 	.word	0x00000082


	//----- nvinfo : EIATTR_KPARAM_INFO
	.align		4
.L_73:
        /*0008*/ 	.byte	0x04, 0x17
        /*000a*/ 	.short	(.L_75 - .L_74)
.L_74:
        /*000c*/ 	.word	0x00000000
        /*0010*/ 	.short	0x0002
        /*0012*/ 	.short	0x0010
        /*0014*/ 	.byte	0x00, 0xf5, 0x21, 0x00


	//----- nvinfo : EIATTR_KPARAM_INFO
	.align		4
.L_75:
        /*0018*/ 	.byte	0x04, 0x17
        /*001a*/ 	.short	(.L_77 - .L_76)
.L_76:
        /*001c*/ 	.word	0x00000000
        /*0020*/ 	.short	0x0001
        /*0022*/ 	.short	0x0008
        /*0024*/ 	.byte	0x00, 0xf5, 0x21, 0x00


	//----- nvinfo : EIATTR_KPARAM_INFO
	.align		4
.L_77:
        /*0028*/ 	.byte	0x04, 0x17
        /*002a*/ 	.short	(.L_79 - .L_78)
.L_78:
        /*002c*/ 	.word	0x00000000
        /*0030*/ 	.short	0x0000
        /*0032*/ 	.short	0x0000
        /*0034*/ 	.byte	0x00, 0xf0, 0x11, 0x00


	//----- nvinfo : EIATTR_SPARSE_MMA_MASK
	.align		4
.L_79:
        /*0038*/ 	.byte	0x03, 0x50
        /*003a*/ 	.short	0x0000


	//----- nvinfo : EIATTR_MAXREG_COUNT
	.align		4
        /*003c*/ 	.byte	0x03, 0x1b
        /*003e*/ 	.short	0x00ff


	//----- nvinfo : EIATTR_MERCURY_ISA_VERSION
	.align		4
        /*0040*/ 	.byte	0x03, 0x5f
        /*0042*/ 	.short	0x0101


	//----- nvinfo : EIATTR_VRC_CTA_INIT_COUNT
	.align		4
        /*0044*/ 	.byte	0x02, 0x4a
	.zero		1
	.zero		1


	//----- nvinfo : EIATTR_EXIT_INSTR_OFFSETS
	.align		4
        /*0048*/ 	.byte	0x04, 0x1c
        /*004a*/ 	.short	(.L_81 - .L_80)


	//   ....[0]....
.L_80:
        /*004c*/ 	.word	0x00000040


	//   ....[1]....
        /*0050*/ 	.word	0x00000130


	//----- nvinfo : EIATTR_CBANK_PARAM_SIZE
	.align		4
.L_81:
        /*0054*/ 	.byte	0x03, 0x19
        /*0056*/ 	.short	0x0018


	//----- nvinfo : EIATTR_PARAM_CBANK
	.align		4
        /*0058*/ 	.byte	0x04, 0x0a
        /*005a*/ 	.short	(.L_83 - .L_82)
	.align		4
.L_82:
        /*005c*/ 	.word	index@(.nv.constant0.mul_array)
        /*0060*/ 	.short	0x0380
        /*0062*/ 	.short	0x0018


	//----- nvinfo : EIATTR_SW_WAR
	.align		4
.L_83:
        /*0064*/ 	.byte	0x04, 0x36
        /*0066*/ 	.short	(.L_85 - .L_84)
.L_84:
        /*0068*/ 	.word	0x00000008
.L_85:


//--------------------- .nv.info.sub_array        --------------------------
	.section	.nv.info.sub_array,"",@"SHT_CUDA_INFO"
	.sectionflags	@""
	.align	4


	//----- nvinfo : EIATTR_CUDA_API_VERSION
	.align		4
        /*0000*/ 	.byte	0x04, 0x37
        /*0002*/ 	.short	(.L_87 - .L_86)
.L_86:
        /*0004*/ 	.word	0x00000082


	//----- nvinfo : EIATTR_KPARAM_INFO
	.align		4
.L_87:
        /*0008*/ 	.byte	0x04, 0x17
        /*000a*/ 	.short	(.L_89 - .L_88)
.L_88:
        /*000c*/ 	.word	0x00000000
        /*0010*/ 	.short	0x0002
        /*0012*/ 	.short	0x0010
        /*0014*/ 	.byte	0x00, 0xf5, 0x21, 0x00


	//----- nvinfo : EIATTR_KPARAM_INFO
	.align		4
.L_89:
        /*0018*/ 	.byte	0x04, 0x17
        /*001a*/ 	.short	(.L_91 - .L_90)
.L_90:
        /*001c*/ 	.word	0x00000000
        /*0020*/ 	.short	0x0001
        /*0022*/ 	.short	0x0008
        /*0024*/ 	.byte	0x00, 0xf5, 0x21, 0x00


	//----- nvinfo : EIATTR_KPARAM_INFO
	.align		4
.L_91:
        /*0028*/ 	.byte	0x04, 0x17
        /*002a*/ 	.short	(.L_93 - .L_92)
.L_92:
        /*002c*/ 	.word	0x00000000
        /*0030*/ 	.short	0x0000
        /*0032*/ 	.short	0x0000
        /*0034*/ 	.byte	0x00, 0xf0, 0x11, 0x00


	//----- nvinfo : EIATTR_SPARSE_MMA_MASK
	.align		4
.L_93:
        /*0038*/ 	.byte	0x03, 0x50
        /*003a*/ 	.short	0x0000


	//----- nvinfo : EIATTR_MAXREG_COUNT
	.align		4
        /*003c*/ 	.byte	0x03, 0x1b
        /*003e*/ 	.short	0x00ff


	//----- nvinfo : EIATTR_MERCURY_ISA_VERSION
	.align		4
        /*0040*/ 	.byte	0x03, 0x5f
        /*0042*/ 	.short	0x0101


	//----- nvinfo : EIATTR_VRC_CTA_INIT_COUNT
	.align		4
        /*0044*/ 	.byte	0x02, 0x4a
	.zero		1
	.zero		1


	//----- nvinfo : EIATTR_EXIT_INSTR_OFFSETS
	.align		4
        /*0048*/ 	.byte	0x04, 0x1c
        /*004a*/ 	.short	(.L_95 - .L_94)


	//   ....[0]....
.L_94:
        /*004c*/ 	.word	0x00000040


	//   ....[1]....
        /*0050*/ 	.word	0x00000130


	//----- nvinfo : EIATTR_CBANK_PARAM_SIZE
	.align		4
.L_95:
        /*0054*/ 	.byte	0x03, 0x19
        /*0056*/ 	.short	0x0018


	//----- nvinfo : EIATTR_PARAM_CBANK
	.align		4
        /*0058*/ 	.byte	0x04, 0x0a
        /*005a*/ 	.short	(.L_97 - .L_96)
	.align		4
.L_96:
        /*005c*/ 	.word	index@(.nv.constant0.sub_array)
        /*0060*/ 	.short	0x0380
        /*0062*/ 	.short	0x0018


	//----- nvinfo : EIATTR_SW_WAR
	.align		4
.L_97:
        /*0064*/ 	.byte	0x04, 0x36
        /*0066*/ 	.short	(.L_99 - .L_98)
.L_98:
        /*0068*/ 	.word	0x00000008
.L_99:


//--------------------- .nv.info.pow_array        --------------------------
	.section	.nv.info.pow_array,"",@"SHT_CUDA_INFO"
	.sectionflags	@""
	.align	4


	//----- nvinfo : EIATTR_CUDA_API_VERSION
	.align		4
        /*0000*/ 	.byte	0x04, 0x37
        /*0002*/ 	.short	(.L_101 - .L_100)
.L_100:
        /*0004*/ 	.word	0x00000082


	//----- nvinfo : EIATTR_KPARAM_INFO
	.align		4
.L_101:
        /*0008*/ 	.byte	0x04, 0x17
        /*000a*/ 	.short	(.L_103 - .L_102)
.L_102:
        /*000c*/ 	.word	0x00000000
        /*0010*/ 	.short	0x0002
        /*0012*/ 	.short	0x0010
        /*0014*/ 	.byte	0x00, 0xf0, 0x11, 0x00


	//----- nvinfo : EIATTR_KPARAM_INFO
	.align		4
.L_103:
        /*0018*/ 	.byte	0x04, 0x17
        /*001a*/ 	.short	(.L_105 - .L_104)
.L_104:
        /*001c*/ 	.word	0x00000000
        /*0020*/ 	.short	0x0001
        /*0022*/ 	.short	0x0008
        /*0024*/ 	.byte	0x00, 0xf5, 0x21, 0x00


	//----- nvinfo : EIATTR_KPARAM_INFO
	.align		4
.L_105:
        /*0028*/ 	.byte	0x04, 0x17
        /*002a*/ 	.short	(.L_107 - .L_106)
.L_106:
        /*002c*/ 	.word	0x00000000
        /*0030*/ 	.short	0x0000
        /*0032*/ 	.short	0x0000
        /*0034*/ 	.byte	0x00, 0xf0, 0x11, 0x00


	//----- nvinfo : EIATTR_SPARSE_MMA_MASK
	.align		4
.L_107:
        /*0038*/ 	.byte	0x03, 0x50
        /*003a*/ 	.short	0x0000


	//----- nvinfo : EIATTR_MAXREG_COUNT
	.align		4
        /*003c*/ 	.byte	0x03, 0x1b
        /*003e*/ 	.short	0x00ff


	//----- nvinfo : EIATTR_MERCURY_ISA_VERSION
	.align		4
        /*0040*/ 	.byte	0x03, 0x5f
        /*0042*/ 	.short	0x0101


	//----- nvinfo : EIATTR_VRC_CTA_INIT_COUNT
	.align		4
        /*0044*/ 	.byte	0x02, 0x4a
	.zero		1
	.zero		1


	//----- nvinfo : EIATTR_EXIT_INSTR_OFFSETS
	.align		4
        /*0048*/ 	.byte	0x04, 0x1c
        /*004a*/ 	.short	(.L_109 - .L_108)


	//   ....[0]....
.L_108:
        /*004c*/ 	.word	0x00000040


	//   ....[1]....
        /*0050*/ 	.word	0x00000620


	//----- nvinfo : EIATTR_CRS_STACK_SIZE
	.align		4
.L_109:
        /*0054*/ 	.byte	0x04, 0x1e
        /*0056*/ 	.short	(.L_111 - .L_110)
.L_110:
        /*0058*/ 	.word	0x00000000


	//----- nvinfo : EIATTR_CBANK_PARAM_SIZE
	.align		4
.L_111:
        /*005c*/ 	.byte	0x03, 0x19
        /*005e*/ 	.short	0x0014


	//----- nvinfo : EIATTR_PARAM_CBANK
	.align		4
        /*0060*/ 	.byte	0x04, 0x0a
        /*0062*/ 	.short	(.L_113 - .L_112)
	.align		4
.L_112:
        /*0064*/ 	.word	index@(.nv.constant0.pow_array)
        /*0068*/ 	.short	0x0380
        /*006a*/ 	.short	0x0014


	//----- nvinfo : EIATTR_SW_WAR
	.align		4
.L_113:
        /*006c*/ 	.byte	0x04, 0x36
        /*006e*/ 	.short	(.L_115 - .L_114)
.L_114:
        /*0070*/ 	.word	0x00000008
.L_115:


//--------------------- .nv.info.sum              --------------------------
	.section	.nv.info.sum,"",@"SHT_CUDA_INFO"
	.sectionflags	@""
	.align	4


	//----- nvinfo : EIATTR_CUDA_API_VERSION
	.align		4
        /*0000*/ 	.byte	0x04, 0x37
        /*0002*/ 	.short	(.L_117 - .L_116)
.L_116:
        /*0004*/ 	.word	0x00000082


	//----- nvinfo : EIATTR_KPARAM_INFO
	.align		4
.L_117:
        /*0008*/ 	.byte	0x04, 0x17
        /*000a*/ 	.short	(.L_119 - .L_118)
.L_118:
        /*000c*/ 	.word	0x00000000
        /*0010*/ 	.short	0x0002
        /*0012*/ 	.short	0x0010
        /*0014*/ 	.byte	0x00, 0xf5, 0x21, 0x00


	//----- nvinfo : EIATTR_KPARAM_INFO
	.align		4
.L_119:
        /*0018*/ 	.byte	0x04, 0x17
        /*001a*/ 	.short	(.L_121 - .L_120)
.L_120:
        /*001c*/ 	.word	0x00000000
        /*0020*/ 	.short	0x0001
        /*0022*/ 	.short	0x0008
        /*0024*/ 	.byte	0x00, 0xf5, 0x21, 0x00


	//----- nvinfo : EIATTR_KPARAM_INFO
	.align		4
.L_121:
        /*0028*/ 	.byte	0x04, 0x17
        /*002a*/ 	.short	(.L_123 - .L_122)
.L_122:
        /*002c*/ 	.word	0x00000000
        /*0030*/ 	.short	0x0000
        /*0032*/ 	.short	0x0000
        /*0034*/ 	.byte	0x00, 0xf0, 0x11, 0x00


	//----- nvinfo : EIATTR_SPARSE_MMA_MASK
	.align		4
.L_123:
        /*0038*/ 	.byte	0x03, 0x50
        /*003a*/ 	.short	0x0000


	//----- nvinfo : EIATTR_MAXREG_COUNT
	.align		4
        /*003c*/ 	.byte	0x03, 0x1b
        /*003e*/ 	.short	0x00ff


	//----- nvinfo : EIATTR_NUM_BARRIERS
	.align		4
        /*0040*/ 	.byte	0x02, 0x4c
        /*0042*/ 	.byte	0x01
	.zero		1


	//----- nvinfo : EIATTR_MERCURY_ISA_VERSION
	.align		4
        /*0044*/ 	.byte	0x03, 0x5f
        /*0046*/ 	.short	0x0101


	//----- nvinfo : EIATTR_UNUSED_LOAD_BYTE_OFFSET
	.align		4
        /*0048*/ 	.byte	0x04, 0x44
        /*004a*/ 	.short	(.L_125 - .L_124)


	//   ....[0]....
.L_124:
        /*004c*/ 	.word	0x000002b0
        /*0050*/ 	.word	0x0000fff0


	//----- nvinfo : EIATTR_VRC_CTA_INIT_COUNT
	.align		4
.L_125:
        /*0054*/ 	.byte	0x02, 0x4a
	.zero		1
	.zero		1


	//----- nvinfo : EIATTR_EXIT_INSTR_OFFSETS
	.align		4
        /*0058*/ 	.byte	0x04, 0x1c
        /*005a*/ 	.short	(.L_127 - .L_126)


	//   ....[0]....
.L_126:
        /*005c*/ 	.word	0x000001c0


	//   ....[1]....
        /*0060*/ 	.word	0x00000790


	//----- nvinfo : EIATTR_CRS_STACK_SIZE
	.align		4
.L_127:
        /*0064*/ 	.byte	0x04, 0x1e
        /*0066*/ 	.short	(.L_129 - .L_128)
.L_128:
        /*0068*/ 	.word	0x00000000


	//----- nvinfo : EIATTR_CBANK_PARAM_SIZE
	.align		4
.L_129:
        /*006c*/ 	.byte	0x03, 0x19
        /*006e*/ 	.short	0x0018


	//----- nvinfo : EIATTR_PARAM_CBANK
	.align		4
        /*0070*/ 	.byte	0x04, 0x0a
        /*0072*/ 	.short	(.L_131 - .L_130)
	.align		4
.L_130:
        /*0074*/ 	.word	index@(.nv.constant0.sum)
        /*0078*/ 	.short	0x0380
        /*007a*/ 	.short	0x0018


	//----- nvinfo : EIATTR_SW_WAR
	.align		4
.L_131:
        /*007c*/ 	.byte	0x04, 0x36
        /*007e*/ 	.short	(.L_133 - .L_132)
.L_132:
        /*0080*/ 	.word	0x00000008
.L_133:


//--------------------- .nv.info.arg_max_row      --------------------------
	.section	.nv.info.arg_max_row,"",@"SHT_CUDA_INFO"
	.sectionflags	@""
	.align	4


	//----- nvinfo : EIATTR_CUDA_API_VERSION
	.align		4
        /*0000*/ 	.byte	0x04, 0x37
        /*0002*/ 	.short	(.L_135 - .L_134)
.L_134:
        /*0004*/ 	.word	0x00000082


	//----- nvinfo : EIATTR_KPARAM_INFO
	.align		4
.L_135:
        /*0008*/ 	.byte	0x04, 0x17
        /*000a*/ 	.short	(.L_137 - .L_136)
.L_136:
        /*000c*/ 	.word	0x00000000
        /*0010*/ 	.short	0x0003
        /*0012*/ 	.short	0x0010
        /*0014*/ 	.byte	0x00, 0xf5, 0x21, 0x00


	//----- nvinfo : EIATTR_KPARAM_INFO
	.align		4
.L_137:
        /*0018*/ 	.byte	0x04, 0x17
        /*001a*/ 	.short	(.L_139 - .L_138)
.L_138:
        /*001c*/ 	.word	0x00000000
        /*0020*/ 	.short	0x0002
        /*0022*/ 	.short	0x0008
        /*0024*/ 	.byte	0x00, 0xf5, 0x21, 0x00


	//----- nvinfo : EIATTR_KPARAM_INFO
	.align		4
.L_139:
        /*0028*/ 	.byte	0x04, 0x17
        /*002a*/ 	.short	(.L_141 - .L_140)
.L_140:
        /*002c*/ 	.word	0x00000000
        /*0030*/ 	.short	0x0001
        /*0032*/ 	.short	0x0004
        /*0034*/ 	.byte	0x00, 0xf0, 0x11, 0x00


	//----- nvinfo : EIATTR_KPARAM_INFO
	.align		4
.L_141:
        /*0038*/ 	.byte	0x04, 0x17
        /*003a*/ 	.short	(.L_143 - .L_142)
.L_142:
        /*003c*/ 	.word	0x00000000
        /*0040*/ 	.short	0x0000
        /*0042*/ 	.short	0x0000
        /*0044*/ 	.byte	0x00, 0xf0, 0x11, 0x00


	//----- nvinfo : EIATTR_SPARSE_MMA_MASK
	.align		4
.L_143:
        /*0048*/ 	.byte	0x03, 0x50
        /*004a*/ 	.short	0x0000


	//----- nvinfo : EIATTR_MAXREG_COUNT
	.align		4
        /*004c*/ 	.byte	0x03, 0x1b
        /*004e*/ 	.short	0x00ff


	//----- nvinfo : EIATTR_MERCURY_ISA_VERSION
	.align		4
        /*0050*/ 	.byte	0x03, 0x5f
        /*0052*/ 	.short	0x0101


	//----- nvinfo : EIATTR_VRC_CTA_INIT_COUNT
	.align		4
        /*0054*/ 	.byte	0x02, 0x4a
	.zero		1
	.zero		1


	//----- nvinfo : EIATTR_EXIT_INSTR_OFFSETS
	.align		4
        /*0058*/ 	.byte	0x04, 0x1c
        /*005a*/ 	.short	(.L_145 - .L_144)


	//   ....[0]....
.L_144:
        /*005c*/ 	.word	0x00000be0


	//----- nvinfo : EIATTR_CBANK_PARAM_SIZE
	.align		4
.L_145:
        /*0060*/ 	.byte	0x03, 0x19
        /*0062*/ 	.short	0x0018


	//----- nvinfo : EIATTR_PARAM_CBANK
	.align		4
        /*0064*/ 	.byte	0x04, 0x0a
        /*0066*/ 	.short	(.L_147 - .L_146)
	.align		4
.L_146:
        /*0068*/ 	.word	index@(.nv.constant0.arg_max_row)
        /*006c*/ 	.short	0x0380
        /*006e*/ 	.short	0x0018


	//----- nvinfo : EIATTR_SW_WAR
	.align		4
.L_147:
        /*0070*/ 	.byte	0x04, 0x36
        /*0072*/ 	.short	(.L_149 - .L_148)
.L_148:
        /*0074*/ 	.word	0x00000008
.L_149:


//--------------------- .nv.callgraph             --------------------------
	.section	.nv.callgraph,"",@"SHT_CUDA_CALLGRAPH"
	.align	4
	.sectionentsize	8
	.align		4
        /*0000*/ 	.word	0x00000000
	.align		4
        /*0004*/ 	.word	0xffffffff
	.align		4
        /*0008*/ 	.word	0x00000000
	.align		4
        /*000c*/ 	.word	0xfffffffe
	.align		4
        /*0010*/ 	.word	0x00000000
	.align		4
        /*0014*/ 	.word	0xfffffffd
	.align		4
        /*0018*/ 	.word	0x00000000
	.align		4
        /*001c*/ 	.word	0xfffffffc


//--------------------- .text.add_array           --------------------------
	.section	.text.add_array,"ax",@progbits
	.align	128
        .global         add_array
        .type           add_array,@function
        .size           add_array,(.L_x_32 - add_array)
        .other          add_array,@"STO_CUDA_ENTRY STV_DEFAULT"
add_array:
.text.add_array:
[----:B------:R-:W-:Y:S08]  /*0000*/  LDC R1, c[0x0][0x37c] ;  /* 0x0000df00ff017b82 */ /* 0x000ff00000000800 */
[----:B------:R-:W0:Y:S08]  /*0010*/  S2UR UR4, SR_CTAID.X ;  /* 0x00000000000479c3 */ /* 0x000e300000002500 */
[----:B------:R-:W0:Y:S02]  /*0020*/  LDC R10, c[0x0][0x380] ;  /* 0x0000e000ff0a7b82 */ /* 0x000e240000000800 */
[----:B0-----:R-:W-:-:S13]  /*0030*/  ISETP.LE.AND P0, PT, R10, UR4, PT ;  /* 0x000000040a007c0c */ /* 0x001fda000bf03270 */
[----:B------:R-:W-:Y:S05]  /*0040*/  @P0 EXIT ;  /* 0x000000000000094d */ /* 0x000fea0003800000 */
[----:B------:R-:W0:Y:S01]  /*0050*/  LDC R0, c[0x0][0x370] ;  /* 0x0000dc00ff007b82 */ /* 0x000e220000000800 */
[----:B------:R-:W-:Y:S01]  /*0060*/  MOV R11, UR4 ;  /* 0x00000004000b7c02 */ /* 0x000fe20008000f00 */
[----:B------:R-:W1:Y:S06]  /*0070*/  LDCU.64 UR6, c[0x0][0x358] ;  /* 0x00006b00ff0677ac */ /* 0x000e6c0008000a00 */
[----:B------:R-:W2:Y:S08]  /*0080*/  LDC.64 R6, c[0x0][0x390] ;  /* 0x0000e400ff067b82 */ /* 0x000eb00000000a00 */
[----:B------:R-:W3:Y:S02]  /*0090*/  LDC.64 R8, c[0x0][0x388] ;  /* 0x0000e200ff087b82 */ /* 0x000ee40000000a00 */
.L_x_0:
[----:B--2---:R-:W-:-:S04]  /*00a0*/  IMAD.WIDE R2, R11, 0x4, R6 ;  /* 0x000000040b027825 */ /* 0x004fc800078e0206 */
[----:B---34-:R-:W-:Y:S02]  /*00b0*/  IMAD.WIDE R4, R11, 0x4, R8 ;  /* 0x000000040b047825 */ /* 0x018fe400078e0208 */
[----:B-1----:R-:W2:Y:S04]  /*00c0*/  LDG.E R2, desc[UR6][R2.64] ;  /* 0x0000000602027981 */ /* 0x002ea8000c1e1900 */
[----:B------:R-:W2:Y:S01]  /*00d0*/  LDG.E R13, desc[UR6][R4.64] ;  /* 0x00000006040d7981 */ /* 0x000ea2000c1e1900 */
[----:B0-----:R-:W-:-:S04]  /*00e0*/  IADD3 R11, PT, PT, R0, R11, RZ ;  /* 0x0000000b000b7210 */ /* 0x001fc80007ffe0ff */
[----:B------:R-:W-:Y:S01]  /*00f0*/  ISETP.GE.AND P0, PT, R11, R10, PT ;  /* 0x0000000a0b00720c */ /* 0x000fe20003f06270 */
[----:B--2---:R-:W-:-:S05]  /*0100*/  FADD R13, R2, R13 ;  /* 0x0000000d020d7221 */ /* 0x004fca0000000000 */
[----:B------:R4:W-:Y:S07]  /*0110*/  STG.E desc[UR6][R4.64], R13 ;  /* 0x0000000d04007986 */ /* 0x0009ee000c101906 */
[----:B------:R-:W-:Y:S05]  /*0120*/  @!P0 BRA `(.L_x_0) ;  /* 0xfffffffc00dc8947 */ /* 0x000fea000383ffff */
[----:B------:R-:W-:Y:S05]  /*0130*/  EXIT ;  /* 0x000000000000794d */ /* 0x000fea0003800000 */
.L_x_1:
[----:B------:R-:W-:-:S00]  /*0140*/  BRA `(.L_x_1) ;  /* 0xfffffffc00fc7947 */ /* 0x000fc0000383ffff */
[----:B------:R-:W-:-:S00]  /*0150*/  NOP ;  /* 0x0000000000007918 */ /* 0x000fc00000000000 */
        /* <DEDUP_REMOVED lines=10> */
.L_x_32:


//--------------------- .text.mul_float           --------------------------
	.section	.text.mul_float,"ax",@progbits
	.align	128
        .global         mul_float
        .type           mul_float,@function
        .size           mul_float,(.L_x_33 - mul_float)
        .other          mul_float,@"STO_CUDA_ENTRY STV_DEFAULT"
mul_float:
.text.mul_float:
[----:B------:R-:W-:Y:S08]  /*0000*/  LDC R1, c[0x0][0x37c] ;  /* 0x0000df00ff017b82 */ /* 0x000ff00000000800 */
[----:B------:R-:W0:Y:S08]  /*0010*/  S2UR UR4, SR_CTAID.X ;  /* 0x00000000000479c3 */ /* 0x000e300000002500 */
[----:B------:R-:W0:Y:S02]  /*0020*/  LDC R8, c[0x0][0x380] ;  /* 0x0000e000ff087b82 */ /* 0x000e240000000800 */
[----:B0-----:R-:W-:-:S13]  /*0030*/  ISETP.LE.AND P0, PT, R8, UR4, PT ;  /* 0x0000000408007c0c */ /* 0x001fda000bf03270 */
[----:B------:R-:W-:Y:S05]  /*0040*/  @P0 EXIT ;  /* 0x000000000000094d */ /* 0x000fea0003800000 */
[----:B------:R-:W0:Y:S01]  /*0050*/  LDC R6, c[0x0][0x370] ;  /* 0x0000dc00ff067b82 */ /* 0x000e220000000800 */
[----:B------:R-:W-:Y:S01]  /*0060*/  MOV R7, UR4 ;  /* 0x0000000400077c02 */ /* 0x000fe20008000f00 */
[----:B------:R-:W1:Y:S01]  /*0070*/  LDCU.64 UR6, c[0x0][0x358] ;  /* 0x00006b00ff0677ac */ /* 0x000e620008000a00 */
[----:B------:R-:W2:Y:S05]  /*0080*/  LDCU UR5, c[0x0][0x390] ;  /* 0x00007200ff0577ac */ /* 0x000eaa0008000800 */
[----:B------:R-:W3:Y:S02]  /*0090*/  LDC.64 R4, c[0x0][0x388] ;  /* 0x0000e200ff047b82 */ /* 0x000ee40000000a00 */
.L_x_2:
[----:B---34-:R-:W-:-:S05]  /*00a0*/  IMAD.WIDE R2, R7, 0x4, R4 ;  /* 0x0000000407027825 */ /* 0x018fca00078e0204 */
[----:B-1----:R-:W2:Y:S01]  /*00b0*/  LDG.E R0, desc[UR6][R2.64] ;  /* 0x0000000602007981 */ /* 0x002ea2000c1e1900 */
[----:B0-----:R-:W-:-:S04]  /*00c0*/  IADD3 R7, PT, PT, R6, R7, RZ ;  /* 0x0000000706077210 */ /* 0x001fc80007ffe0ff */
[----:B------:R-:W-:Y:S01]  /*00d0*/  ISETP.GE.AND P0, PT, R7, R8, PT ;  /* 0x000000080700720c */ /* 0x000fe20003f06270 */
[----:B--2---:R-:W-:-:S05]  /*00e0*/  FMUL R9, R0, UR5 ;  /* 0x0000000500097c20 */ /* 0x004fca0008400000 */
[----:B------:R4:W-:Y:S07]  /*00f0*/  STG.E desc[UR6][R2.64], R9 ;  /* 0x0000000902007986 */ /* 0x0009ee000c101906 */
[----:B------:R-:W-:Y:S05]  /*0100*/  @!P0 BRA `(.L_x_2) ;  /* 0xfffffffc00e48947 */ /* 0x000fea000383ffff */
[----:B------:R-:W-:Y:S05]  /*0110*/  EXIT ;  /* 0x000000000000794d */ /* 0x000fea0003800000 */
.L_x_3:
        /* <DEDUP_REMOVED lines=14> */
.L_x_33:


//--------------------- .text.mul_array           --------------------------
	.section	.text.mul_array,"ax",@progbits
	.align	128
        .global         mul_array
        .type           mul_array,@function
        .size           mul_array,(.L_x_34 - mul_array)
        .other          mul_array,@"STO_CUDA_ENTRY STV_DEFAULT"
mul_array:
.text.mul_array:
        /* <DEDUP_REMOVED lines=10> */
.L_x_4:
[----:B--2---:R-:W-:-:S04]  /*00a0*/  IMAD.WIDE R2, R11, 0x4, R6 ;  /* 0x000000040b027825 */ /* 0x004fc800078e0206 */
[----:B---34-:R-:W-:Y:S02]  /*00b0*/  IMAD.WIDE R4, R11, 0x4, R8 ;  /* 0x000000040b047825 */ /* 0x018fe400078e0208 */
[----:B-1----:R-:W2:Y:S04]  /*00c0*/  LDG.E R2, desc[UR6][R2.64] ;  /* 0x0000000602027981 */ /* 0x002ea8000c1e1900 */
[----:B------:R-:W2:Y:S01]  /*00d0*/  LDG.E R13, desc[UR6][R4.64] ;  /* 0x00000006040d7981 */ /* 0x000ea2000c1e1900 */
[----:B0-----:R-:W-:-:S04]  /*00e0*/  IADD3 R11, PT, PT, R0, R11, RZ ;  /* 0x0000000b000b7210 */ /* 0x001fc80007ffe0ff */
[----:B------:R-:W-:Y:S01]  /*00f0*/  ISETP.GE.AND P0, PT, R11, R10, PT ;  /* 0x0000000a0b00720c */ /* 0x000fe20003f06270 */
[----:B--2---:R-:W-:-:S05]  /*0100*/  FMUL R13, R2, R13 ;  /* 0x0000000d020d7220 */ /* 0x004fca0000400000 */
[----:B------:R4:W-:Y:S07]  /*0110*/  STG.E desc[UR6][R4.64], R13 ;  /* 0x0000000d04007986 */ /* 0x0009ee000c101906 */
[----:B------:R-:W-:Y:S05]  /*0120*/  @!P0 BRA `(.L_x_4) ;  /* 0xfffffffc00dc8947 */ /* 0x000fea000383ffff */
[----:B------:R-:W-:Y:S05]  /*0130*/  EXIT ;  /* 0x000000000000794d */ /* 0x000fea0003800000 */
.L_x_5:
        /* <DEDUP_REMOVED lines=12> */
.L_x_34:


//--------------------- .text.sub_array           --------------------------
	.section	.text.sub_array,"ax",@progbits
	.align	128
        .global         sub_array
        .type           sub_array,@function
        .size           sub_array,(.L_x_35 - sub_array)
        .other          sub_array,@"STO_CUDA_ENTRY STV_DEFAULT"
sub_array:
.text.sub_array:
        /* <DEDUP_REMOVED lines=10> */
.L_x_6:
[----:B--2---:R-:W-:-:S04]  /*00a0*/  IMAD.WIDE R2, R11, 0x4, R6 ;  /* 0x000000040b027825 */ /* 0x004fc800078e0206 */
[----:B---34-:R-:W-:Y:S02]  /*00b0*/  IMAD.WIDE R4, R11, 0x4, R8 ;  /* 0x000000040b047825 */ /* 0x018fe400078e0208 */
[----:B-1----:R-:W2:Y:S04]  /*00c0*/  LDG.E R2, desc[UR6][R2.64] ;  /* 0x0000000602027981 */ /* 0x002ea8000c1e1900 */
[----:B------:R-:W2:Y:S01]  /*00d0*/  LDG.E R13, desc[UR6][R4.64] ;  /* 0x00000006040d7981 */ /* 0x000ea2000c1e1900 */
[----:B0-----:R-:W-:-:S04]  /*00e0*/  IADD3 R11, PT, PT, R0, R11, RZ ;  /* 0x0000000b000b7210 */ /* 0x001fc80007ffe0ff */
[----:B------:R-:W-:Y:S01]  /*00f0*/  ISETP.GE.AND P0, PT, R11, R10, PT ;  /* 0x0000000a0b00720c */ /* 0x000fe20003f06270 */
[----:B--2---:R-:W-:-:S05]  /*0100*/  FADD R13, -R2, R13 ;  /* 0x0000000d020d7221 */ /* 0x004fca0000000100 */
[----:B------:R4:W-:Y:S07]  /*0110*/  STG.E desc[UR6][R4.64], R13 ;  /* 0x0000000d04007986 */ /* 0x0009ee000c101906 */
[----:B------:R-:W-:Y:S05]  /*0120*/  @!P0 BRA `(.L_x_6) ;  /* 0xfffffffc00dc8947 */ /* 0x000fea000383ffff */
[----:B------:R-:W-:Y:S05]  /*0130*/  EXIT ;  /* 0x000000000000794d */ /* 0x000fea0003800000 */
.L_x_7:
        /* <DEDUP_REMOVED lines=12> */
.L_x_35:


//--------------------- .text.pow_array           --------------------------
	.section	.text.pow_array,"ax",@progbits
	.align	128
        .global         pow_array
        .type           pow_array,@function
        .size           pow_array,(.L_x_31 - pow_array)
        .other          pow_array,@"STO_CUDA_ENTRY STV_DEFAULT"
pow_array:
.text.pow_array:
[----:B------:R-:W-:Y:S08]  /*0000*/  LDC R1, c[0x0][0x37c] ;  /* 0x0000df00ff017b82 */ /* 0x000ff00000000800 */
[----:B------:R-:W0:Y:S08]  /*0010*/  S2UR UR5, SR_CTAID.X ;  /* 0x00000000000579c3 */ /* 0x000e300000002500 */
[----:B------:R-:W0:Y:S02]  /*0020*/  LDC R0, c[0x0][0x380] ;  /* 0x0000e000ff007b82 */ /* 0x000e240000000800 */
[----:B0-----:R-:W-:-:S13]  /*0030*/  ISETP.LE.AND P0, PT, R0, UR5, PT ;  /* 0x0000000500007c0c */ /* 0x001fda000bf03270 */
[----:B------:R-:W-:Y:S05]  /*0040*/  @P0 EXIT ;  /* 0x000000000000094d */ /* 0x000fea0003800000 */
[----:B------:R-:W0:Y:S01]  /*0050*/  LDCU UR4, c[0x0][0x390] ;  /* 0x00007200ff0477ac */ /* 0x000e220008000800 */
[----:B------:R-:W1:Y:S01]  /*0060*/  LDC.64 R6, c[0x0][0x388] ;  /* 0x0000e200ff067b82 */ /* 0x000e620000000a00 */
[----:B------:R-:W2:Y:S01]  /*0070*/  LDCU.64 UR10, c[0x0][0x358] ;  /* 0x00006b00ff0a77ac */ /* 0x000ea20008000a00 */
[----:B------:R-:W3:Y:S01]  /*0080*/  LDCU UR21, c[0x0][0x380] ;  /* 0x00007000ff1577ac */ /* 0x000ee20008000800 */
[----:B------:R-:W4:Y:S01]  /*0090*/  LDCU UR22, c[0x0][0x390] ;  /* 0x00007200ff1677ac */ /* 0x000f220008000800 */
[----:B0-----:R-:W0:Y:S02]  /*00a0*/  I2F.F64 R2, UR4 ;  /* 0x0000000400027d12 */ /* 0x001e240008201c00 */
[----:B0-----:R-:W-:Y:S01]  /*00b0*/  R2UR UR9, R3 ;  /* 0x00000000030972ca */ /* 0x001fe200000e0000 */
[----:B------:R-:W-:Y:S01]  /*00c0*/  IMAD.U32 R3, RZ, RZ, UR5 ;  /* 0x00000005ff037e24 */ /* 0x000fe2000f8e00ff */
[----:B------:R-:W-:Y:S02]  /*00d0*/  R2UR UR8, R2 ;  /* 0x00000000020872ca */ /* 0x000fe400000e0000 */
[----:B------:R-:W0:Y:S09]  /*00e0*/  LDC R2, c[0x0][0x370] ;  /* 0x0000dc00ff027b82 */ /* 0x000e320000000800 */
[----:B------:R-:W-:-:S02]  /*00f0*/  USHF.R.U32.HI UR4, URZ, 0x14, UR9 ;  /* 0x00000014ff047899 */ /* 0x000fc40008011609 */
[----:B------:R-:W-:Y:S01]  /*0100*/  IMAD.U32 R5, RZ, RZ, UR9 ;  /* 0x00000009ff057e24 */ /* 0x000fe2000f8e00ff */
[----:B------:R-:W-:Y:S01]  /*0110*/  ULOP3.LUT UR15, UR9, 0x7fffffff, URZ, 0xc0, !UPT ;  /* 0x7fffffff090f7892 */ /* 0x000fe2000f8ec0ff */
[----:B------:R-:W-:Y:S01]  /*0120*/  IMAD.U32 R4, RZ, RZ, UR8 ;  /* 0x00000008ff047e24 */ /* 0x000fe2000f8e00ff */
[----:B------:R-:W-:-:S04]  /*0130*/  ULOP3.LUT UR4, UR4, 0x7ff, URZ, 0xc0, !UPT ;  /* 0x000007ff04047892 */ /* 0x000fc8000f8ec0ff */
[----:B------:R-:W-:-:S04]  /*0140*/  UIADD3 UR4, UPT, UPT, UR4, -0x3f4, URZ ;  /* 0xfffffc0c04047890 */ /* 0x000fc8000fffe0ff */
[----:B------:R-:W-:Y:S02]  /*0150*/  USHF.L.U32 UR20, UR8, UR4, URZ ;  /* 0x0000000408147299 */ /* 0x000fe400080006ff */
[----:B------:R-:W-:Y:S02]  /*0160*/  USHF.L.U64.HI UR7, UR8, UR4, UR9 ;  /* 0x0000000408077299 */ /* 0x000fe40008010209 */
[----:B------:R-:W-:-:S04]  /*0170*/  UISETP.NE.U32.AND UP0, UPT, UR20, URZ, UPT ;  /* 0x000000ff1400728c */ /* 0x000fc8000bf05070 */
[----:B------:R-:W-:-:S06]  /*0180*/  UISETP.NE.AND.EX UP0, UPT, UR7, -0x80000000, UPT, UP0 ;  /* 0x800000000700788c */ /* 0x000fcc000bf05300 */
[----:B------:R-:W-:Y:S01]  /*0190*/  PLOP3.LUT P0, PT, PT, PT, UP0, 0x80, 0x8 ;  /* 0x000000000008781c */ /* 0x000fe20003f0f008 */
[----:B------:R-:W-:-:S04]  /*01a0*/  UISETP.GE.AND UP0, UPT, UR9, URZ, UPT ;  /* 0x000000ff0900728c */ /* 0x000fc8000bf06270 */
[----:B------:R-:W-:-:S04]  /*01b0*/  USEL UR14, URZ, 0x7ff00000, !UP0 ;  /* 0x7ff00000ff0e7887 */ /* 0x000fc8000c000000 */
[----:B------:R-:W-:-:S04]  /*01c0*/  UIADD3 UR16, UPT, UPT, UR14, -0x80000000, URZ ;  /* 0x800000000e107890 */ /* 0x000fc8000fffe0ff */
[----:B------:R-:W-:-:S14]  /*01d0*/  DSETP.NEU.AND P0, PT, |R4|, 0.5, !P0 ;  /* 0x3fe000000400742a */ /* 0x000fdc000470d200 */
[----:B01234-:R-:W-:-:S05]  /*01e0*/  VOTEU.ANY UP1, P0 ;  /* 0x0000000000ff7886 */ /* 0x01ffca0000020100 */
.L_x_9:
[----:B0-----:R-:W-:-:S05]  /*01f0*/  IMAD.WIDE R4, R3, 0x4, R6 ;  /* 0x0000000403047825 */ /* 0x001fca00078e0206 */
[----:B------:R-:W2:Y:S01]  /*0200*/  LDG.E R26, desc[UR10][R4.64] ;  /* 0x0000000a041a7981 */ /* 0x000ea2000c1e1900 */
[----:B------:R-:W-:Y:S01]  /*0210*/  IMAD.IADD R3, R2, 0x1, R3 ;  /* 0x0000000102037824 */ /* 0x000fe200078e0203 */
[----:B------:R-:W-:Y:S01]  /*0220*/  UISETP.NE.U32.AND UP0, UPT, UR20, URZ, UPT ;  /* 0x000000ff1400728c */ /* 0x000fe2000bf05070 */
[----:B------:R-:W-:Y:S01]  /*0230*/  MOV R0, 0x2b0 ;  /* 0x000002b000007802 */ /* 0x000fe20000000f00 */
[----:B------:R-:W-:Y:S02]  /*0240*/  UISETP.GE.AND UP2, UPT, UR9, URZ, UPT ;  /* 0x000000ff0900728c */ /* 0x000fe4000bf46270 */
[----:B------:R-:W-:Y:S01]  /*0250*/  ISETP.GE.AND P0, PT, R3, UR21, PT ;  /* 0x0000001503007c0c */ /* 0x000fe2000bf06270 */
[----:B------:R-:W-:Y:S01]  /*0260*/  UISETP.NE.AND.EX UP0, UPT, UR7, -0x80000000, UPT, UP0 ;  /* 0x800000000700788c */ /* 0x000fe2000bf05300 */
[----:B--2---:R-:W0:Y:S02]  /*0270*/  F2F.F64.F32 R8, R26 ;  /* 0x0000001a00087310 */ /* 0x004e240000201800 */
[----:B0-----:R-:W-:-:S02]  /*0280*/  R2UR UR12, R8 ;  /* 0x00000000080c72ca */ /* 0x001fc400000e0000 */
[----:B------:R-:W-:-:S15]  /*0290*/  R2UR UR13, R9 ;  /* 0x00000000090d72ca */ /* 0x000fde00000e0000 */
[----:B------:R-:W-:Y:S05]  /*02a0*/  CALL.REL.NOINC `($pow_array$__internal_accurate_pow) ;  /* 0x0000000000e07944 */ /* 0x000fea0003c00000 */
[----:B------:R-:W-:Y:S01]  /*02b0*/  FSETP.NEU.AND P1, PT, R26, RZ, PT ;  /* 0x000000ff1a00720b */ /* 0x000fe20003f2d000 */
[----:B------:R-:W-:Y:S01]  /*02c0*/  IMAD.MOV.U32 R8, RZ, RZ, R13 ;  /* 0x000000ffff087224 */ /* 0x000fe200078e000d */
[----:B------:R-:W-:Y:S01]  /*02d0*/  UISETP.GE.AND UP3, UPT, UR13, URZ, UPT ;  /* 0x000000ff0d00728c */ /* 0x000fe2000bf66270 */
[----:B------:R-:W-:Y:S01]  /*02e0*/  IMAD.MOV.U32 R9, RZ, RZ, R14 ;  /* 0x000000ffff097224 */ /* 0x000fe200078e000e */
[----:B------:R-:W-:Y:S01]  /*02f0*/  USEL UR5, UR13, URZ, UP1 ;  /* 0x000000ff0d057287 */ /* 0x000fe20008800000 */
[----:B------:R-:W-:Y:S01]  /*0300*/  IMAD.U32 R10, RZ, RZ, UR8 ;  /* 0x00000008ff0a7e24 */ /* 0x000fe2000f8e00ff */
[----:B------:R-:W-:Y:S01]  /*0310*/  USEL UR6, URZ, 0xffffffff, !UP1 ;  /* 0xffffffffff067887 */ /* 0x000fe2000c800000 */
[----:B------:R-:W-:Y:S01]  /*0320*/  IMAD.U32 R11, RZ, RZ, UR9 ;  /* 0x00000009ff0b7e24 */ /* 0x000fe2000f8e00ff */
[----:B------:R-:W-:Y:S01]  /*0330*/  PLOP3.LUT P2, PT, PT, PT, UP3, 0x80, 0x8 ;  /* 0x000000000008781c */ /* 0x000fe20003f4f038 */
[----:B------:R-:W-:Y:S01]  /*0340*/  DADD R8, -RZ, -R8 ;  /* 0x00000000ff087229 */ /* 0x000fe20000000908 */
[----:B------:R-:W-:-:S03]  /*0350*/  @!UP2 ULOP3.LUT UR5, UR5, 0x7ff00000, URZ, 0xfc, !UPT ;  /* 0x7ff000000505a892 */ /* 0x000fc6000f8efcff */
[----:B------:R-:W-:Y:S01]  /*0360*/  VOTEU.ANY UP4, P1 ;  /* 0x0000000000ff7886 */ /* 0x000fe20000880100 */
[----:B------:R-:W-:Y:S02]  /*0370*/  PLOP3.LUT P1, PT, PT, PT, UP0, 0x80, 0x8 ;  /* 0x000000000008781c */ /* 0x000fe40003f2f008 */
[----:B------:R-:W-:Y:S02]  /*0380*/  PLOP3.LUT P3, PT, PT, PT, UP4, 0x80, 0x8 ;  /* 0x000000000008781c */ /* 0x000fe40003f6f048 */
[----:B------:R-:W-:Y:S01]  /*0390*/  @UP4 USEL UR6, URZ, 0xffffffff, UP0 ;  /* 0xffffffffff064887 */ /* 0x000fe20008000000 */
[-C--:B------:R-:W-:Y:S02]  /*03a0*/  FSEL R0, R8, R13.reuse, !P1 ;  /* 0x0000000d08007208 */ /* 0x080fe40004800000 */
[----:B------:R-:W-:Y:S01]  /*03b0*/  FSEL R15, R9, R14, !P1 ;  /* 0x0000000e090f7208 */ /* 0x000fe20004800000 */
[----:B------:R-:W-:Y:S01]  /*03c0*/  DADD R8, R10, UR12 ;  /* 0x0000000c0a087e29 */ /* 0x000fe20008000000 */
[----:B------:R-:W-:-:S04]  /*03d0*/  FSEL R13, R0, R13, !P2 ;  /* 0x0000000d000d7208 */ /* 0x000fc80005000000 */
[----:B------:R-:W-:Y:S02]  /*03e0*/  FSEL R13, R13, RZ, P3 ;  /* 0x000000ff0d0d7208 */ /* 0x000fe40001800000 */
[----:B------:R-:W-:Y:S02]  /*03f0*/  @P3 FSEL R15, R15, R14, !P2 ;  /* 0x0000000e0f0f3208 */ /* 0x000fe40005000000 */
[----:B------:R-:W-:Y:S02]  /*0400*/  R2UR UR4, R13 ;  /* 0x000000000d0472ca */ /* 0x000fe400000e0000 */
[----:B------:R-:W-:Y:S02]  /*0410*/  LOP3.LUT R8, R9, 0x7ff00000, RZ, 0xc0, !PT ;  /* 0x7ff0000009087812 */ /* 0x000fe400078ec0ff */
[----:B------:R-:W-:Y:S02]  /*0420*/  @P3 R2UR UR5, R15 ;  /* 0x000000000f0532ca */ /* 0x000fe400000e0000 */
[----:B------:R-:W-:-:S13]  /*0430*/  ISETP.NE.AND P1, PT, R8, 0x7ff00000, PT ;  /* 0x7ff000000800780c */ /* 0x000fda0003f25270 */
[----:B------:R-:W-:Y:S05]  /*0440*/  @P1 BRA `(.L_x_8) ;  /* 0x0000000000581947 */ /* 0x000fea0003800000 */
[----:B------:R-:W-:Y:S01]  /*0450*/  FSETP.NAN.AND P1, PT, R26, R26, PT ;  /* 0x0000001a1a00720b */ /* 0x000fe20003f28000 */
[----:B------:R-:W-:Y:S02]  /*0460*/  IMAD.U32 R8, RZ, RZ, UR8 ;  /* 0x00000008ff087e24 */ /* 0x000fe4000f8e00ff */
[----:B------:R-:W-:-:S10]  /*0470*/  IMAD.U32 R9, RZ, RZ, UR9 ;  /* 0x00000009ff097e24 */ /* 0x000fd4000f8e00ff */
[----:B------:R-:W-:Y:S01]  /*0480*/  VOTEU.ANY UP0, P1 ;  /* 0x0000000000ff7886 */ /* 0x000fe20000800100 */
[----:B------:R-:W-:-:S13]  /*0490*/  PLOP3.LUT P1, PT, PT, PT, UP0, 0x80, 0x8 ;  /* 0x000000000008781c */ /* 0x000fda0003f2f008 */
[----:B------:R-:W-:-:S10]  /*04a0*/  @P1 DADD R8, R8, UR12 ;  /* 0x0000000c08081e29 */ /* 0x000fd40008000000 */
[----:B------:R-:W-:Y:S02]  /*04b0*/  @P1 R2UR UR18, R8 ;  /* 0x00000000081212ca */ /* 0x000fe400000e0000 */
[----:B------:R-:W-:-:S11]  /*04c0*/  @P1 R2UR UR19, R9 ;  /* 0x00000000091312ca */ /* 0x000fd600000e0000 */
[----:B------:R-:W-:Y:S02]  /*04d0*/  @UP0 UMOV UR4, UR18 ;  /* 0x0000001200040c82 */ /* 0x000fe40008000000 */
[----:B------:R-:W-:Y:S01]  /*04e0*/  @UP0 UMOV UR5, UR19 ;  /* 0x0000001300050c82 */ /* 0x000fe20008000000 */
[----:B------:R-:W-:Y:S05]  /*04f0*/  BRA.U UP0, `(.L_x_8) ;  /* 0x00000001002c7547 */ /* 0x000fea000b800000 */
[----:B------:R-:W-:Y:S01]  /*0500*/  IMAD.U32 R8, RZ, RZ, UR12 ;  /* 0x0000000cff087e24 */ /* 0x000fe2000f8e00ff */
[----:B------:R-:W-:Y:S01]  /*0510*/  ULOP3.LUT UR6, UR6, 0x1, URZ, 0xc0, !UPT ;  /* 0x0000000106067892 */ /* 0x000fe2000f8ec0ff */
[----:B------:R-:W-:-:S03]  /*0520*/  IMAD.U32 R9, RZ, RZ, UR13 ;  /* 0x0000000dff097e24 */ /* 0x000fc6000f8e00ff */
[----:B------:R-:W-:-:S03]  /*0530*/  UISETP.NE.U32.AND UP4, UPT, UR6, 0x1, UPT ;  /* 0x000000010600788c */ /* 0x000fc6000bf85070 */
[----:B------:R-:W-:-:S14]  /*0540*/  DSETP.NEU.AND P1, PT, |R8|, +INF , PT ;  /* 0x7ff000000800742a */ /* 0x000fdc0003f2d200 */
[----:B------:R-:W-:-:S05]  /*0550*/  VOTEU.ANY UP2, P1 ;  /* 0x0000000000ff7886 */ /* 0x000fca0000840100 */
[----:B------:R-:W-:Y:S01]  /*0560*/  @!UP2 UISETP.NE.AND UP0, UPT, UR15, 0x3fe00000, UPT ;  /* 0x3fe000000f00a88c */ /* 0x000fe2000bf05270 */
[----:B------:R-:W-:-:S03]  /*0570*/  @!UP2 UMOV UR4, URZ ;  /* 0x000000ff0004ac82 */ /* 0x000fc60008000000 */
[----:B------:R-:W-:-:S04]  /*0580*/  @!UP2 USEL UR6, UR16, UR14, UP0 ;  /* 0x0000000e1006a287 */ /* 0x000fc80008000000 */
[----:B------:R-:W-:-:S04]  /*0590*/  @!UP2 USEL UR6, UR6, UR14, !UP4 ;  /* 0x0000000e0606a287 */ /* 0x000fc8000e000000 */
[----:B------:R-:W-:-:S12]  /*05a0*/  @!UP2 USEL UR5, UR6, UR14, !UP3 ;  /* 0x0000000e0605a287 */ /* 0x000fd8000d800000 */
.L_x_8:
[----:B------:R-:W0:Y:S01]  /*05b0*/  F2F.F32.F64 R0, UR4 ;  /* 0x0000000400007d10 */ /* 0x000e220008301000 */
[----:B------:R-:W-:Y:S02]  /*05c0*/  FSETP.NEU.AND P2, PT, R26, 1, PT ;  /* 0x3f8000001a00780b */ /* 0x000fe40003f4d000 */
[----:B------:R-:W-:Y:S02]  /*05d0*/  ISETP.NE.AND P1, PT, RZ, UR22, PT ;  /* 0x00000016ff007c0c */ /* 0x000fe4000bf25270 */
[----:B0-----:R-:W-:-:S04]  /*05e0*/  FSEL R0, R0, 1, P2 ;  /* 0x3f80000000007808 */ /* 0x001fc80001000000 */
[----:B------:R-:W-:-:S05]  /*05f0*/  FSEL R9, R0, 1, P1 ;  /* 0x3f80000000097808 */ /* 0x000fca0000800000 */
[----:B------:R0:W-:Y:S01]  /*0600*/  STG.E desc[UR10][R4.64], R9 ;  /* 0x0000000904007986 */ /* 0x0001e2000c10190a */
[----:B------:R-:W-:Y:S05]  /*0610*/  @!P0 BRA `(.L_x_9) ;  /* 0xfffffff800f48947 */ /* 0x000fea000383ffff */
[----:B------:R-:W-:Y:S05]  /*0620*/  EXIT ;  /* 0x000000000000794d */ /* 0x000fea0003800000 */
        .type           $pow_array$__internal_accurate_pow,@function
        .size           $pow_array$__internal_accurate_pow,(.L_x_31 - $pow_array$__internal_accurate_pow)
$pow_array$__internal_accurate_pow:
[----:B------:R-:W-:Y:S01]  /*0630*/  DADD R24, -RZ, |UR12| ;  /* 0x4000000cff187e29 */ /* 0x000fe20008000100 */
[----:B------:R-:W-:Y:S01]  /*0640*/  IMAD.MOV.U32 R14, RZ, RZ, RZ ;  /* 0x000000ffff0e7224 */ /* 0x000fe200078e00ff */
[----:B------:R-:W-:Y:S01]  /*0650*/  UMOV UR4, 0x7d2cafe2 ;  /* 0x7d2cafe200047882 */ /* 0x000fe20000000000 */
[----:B------:R-:W-:Y:S01]  /*0660*/  IMAD.MOV.U32 R18, RZ, RZ, 0x41ad3b5a ;  /* 0x41ad3b5aff127424 */ /* 0x000fe200078e00ff */
[----:B------:R-:W-:Y:S01]  /*0670*/  UMOV UR5, 0x3eb0f5ff ;  /* 0x3eb0f5ff00057882 */ /* 0x000fe20000000000 */
[----:B------:R-:W-:Y:S01]  /*0680*/  IMAD.MOV.U32 R19, RZ, RZ, 0x3ed0f5d2 ;  /* 0x3ed0f5d2ff137424 */ /* 0x000fe200078e00ff */
[----:B------:R-:W-:Y:S01]  /*0690*/  UMOV UR18, 0xfefa39ef ;  /* 0xfefa39ef00127882 */ /* 0x000fe20000000000 */
[----:B------:R-:W-:-:S03]  /*06a0*/  UMOV UR19, 0x3fe62e42 ;  /* 0x3fe62e4200137882 */ /* 0x000fc60000000000 */
[----:B------:R-:W-:Y:S01]  /*06b0*/  ISETP.GT.U32.AND P1, PT, R25, 0xfffff, PT ;  /* 0x000fffff1900780c */ /* 0x000fe20003f24070 */
[----:B------:R-:W-:Y:S02]  /*06c0*/  IMAD.MOV.U32 R10, RZ, RZ, R25 ;  /* 0x000000ffff0a7224 */ /* 0x000fe400078e0019 */
[----:B------:R-:W-:-:S10]  /*06d0*/  IMAD.MOV.U32 R12, RZ, RZ, R24 ;  /* 0x000000ffff0c7224 */ /* 0x000fd400078e0018 */
[----:B------:R-:W-:-:S10]  /*06e0*/  @!P1 DMUL R8, R24, 1.80143985094819840000e+16 ;  /* 0x4350000018089828 */ /* 0x000fd40000000000 */
[----:B------:R-:W-:Y:S02]  /*06f0*/  @!P1 IMAD.MOV.U32 R10, RZ, RZ, R9 ;  /* 0x000000ffff0a9224 */ /* 0x000fe400078e0009 */
[----:B------:R-:W-:Y:S01]  /*0700*/  @!P1 IMAD.MOV.U32 R12, RZ, RZ, R8 ;  /* 0x000000ffff0c9224 */ /* 0x000fe200078e0008 */
[----:B------:R-:W-:Y:S02]  /*0710*/  SHF.R.U32.HI R8, RZ, 0x14, R25 ;  /* 0x00000014ff087819 */ /* 0x000fe40000011619 */
[----:B------:R-:W-:Y:S02]  /*0720*/  LOP3.LUT R10, R10, 0x800fffff, RZ, 0xc0, !PT ;  /* 0x800fffff0a0a7812 */ /* 0x000fe400078ec0ff */
[----:B------:R-:W-:Y:S02]  /*0730*/  @!P1 LEA.HI R8, R9, 0xffffffca, RZ, 0xc ;  /* 0xffffffca09089811 */ /* 0x000fe400078f60ff */
[----:B------:R-:W-:-:S03]  /*0740*/  LOP3.LUT R13, R10, 0x3ff00000, RZ, 0xfc, !PT ;  /* 0x3ff000000a0d7812 */ /* 0x000fc600078efcff */
[----:B------:R-:W-:Y:S01]  /*0750*/  VIADD R9, R8, 0xfffffc01 ;  /* 0xfffffc0108097836 */ /* 0x000fe20000000000 */
[----:B------:R-:W-:-:S13]  /*0760*/  ISETP.GE.U32.AND P2, PT, R13, 0x3ff6a09f, PT ;  /* 0x3ff6a09f0d00780c */ /* 0x000fda0003f46070 */
[----:B------:R-:W-:Y:S02]  /*0770*/  @P2 VIADD R11, R13, 0xfff00000 ;  /* 0xfff000000d0b2836 */ /* 0x000fe40000000000 */
[----:B------:R-:W-:Y:S02]  /*0780*/  @P2 VIADD R9, R8, 0xfffffc02 ;  /* 0xfffffc0208092836 */ /* 0x000fe40000000000 */
[----:B------:R-:W-:-:S06]  /*0790*/  @P2 IMAD.MOV.U32 R13, RZ, RZ, R11 ;  /* 0x000000ffff0d2224 */ /* 0x000fcc00078e000b */
[C---:B------:R-:W-:Y:S02]  /*07a0*/  DADD R16, R12.reuse, 1 ;  /* 0x3ff000000c107429 */ /* 0x040fe40000000000 */
[----:B------:R-:W-:-:S04]  /*07b0*/  DADD R12, R12, -1 ;  /* 0xbff000000c0c7429 */ /* 0x000fc80000000000 */
[----:B------:R-:W0:Y:S02]  /*07c0*/  MUFU.RCP64H R15, R17 ;  /* 0x00000011000f7308 */ /* 0x000e240000001800 */
[----:B0-----:R-:W-:-:S08]  /*07d0*/  DFMA R10, -R16, R14, 1 ;  /* 0x3ff00000100a742b */ /* 0x001fd0000000010e */
[----:B------:R-:W-:-:S08]  /*07e0*/  DFMA R10, R10, R10, R10 ;  /* 0x0000000a0a0a722b */ /* 0x000fd0000000000a */
[----:B------:R-:W-:-:S08]  /*07f0*/  DFMA R14, R14, R10, R14 ;  /* 0x0000000a0e0e722b */ /* 0x000fd0000000000e */
[----:B------:R-:W-:-:S08]  /*0800*/  DMUL R10, R12, R14 ;  /* 0x0000000e0c0a7228 */ /* 0x000fd00000000000 */
[----:B------:R-:W-:-:S08]  /*0810*/  DFMA R10, R12, R14, R10 ;  /* 0x0000000e0c0a722b */ /* 0x000fd0000000000a */
[----:B------:R-:W-:-:S08]  /*0820*/  DMUL R20, R10, R10 ;  /* 0x0000000a0a147228 */ /* 0x000fd00000000000 */
[----:B------:R-:W-:Y:S01]  /*0830*/  DFMA R16, R20, UR4, R18 ;  /* 0x0000000414107c2b */ /* 0x000fe20008000012 */
[----:B------:R-:W-:Y:S01]  /*0840*/  UMOV UR4, 0x75488a3f ;  /* 0x75488a3f00047882 */ /* 0x000fe20000000000 */
[----:B------:R-:W-:-:S06]  /*0850*/  UMOV UR5, 0x3ef3b20a ;  /* 0x3ef3b20a00057882 */ /* 0x000fcc0000000000 */
[----:B------:R-:W-:Y:S01]  /*0860*/  DFMA R16, R20, R16, UR4 ;  /* 0x0000000414107e2b */ /* 0x000fe20008000010 */
[----:B------:R-:W-:Y:S01]  /*0870*/  UMOV UR4, 0xe4faecd5 ;  /* 0xe4faecd500047882 */ /* 0x000fe20000000000 */
[----:B------:R-:W-:-:S06]  /*0880*/  UMOV UR5, 0x3f1745cd ;  /* 0x3f1745cd00057882 */ /* 0x000fcc0000000000 */
[----:B------:R-:W-:Y:S01]  /*0890*/  DFMA R16, R20, R16, UR4 ;  /* 0x0000000414107e2b */ /* 0x000fe20008000010 */
[----:B------:R-:W-:Y:S01]  /*08a0*/  UMOV UR4, 0x258a578b ;  /* 0x258a578b00047882 */ /* 0x000fe20000000000 */
[----:B------:R-:W-:-:S06]  /*08b0*/  UMOV UR5, 0x3f3c71c7 ;  /* 0x3f3c71c700057882 */ /* 0x000fcc0000000000 */
[----:B------:R-:W-:Y:S01]  /*08c0*/  DFMA R22, R20, R16, UR4 ;  /* 0x0000000414167e2b */ /* 0x000fe20008000010 */
[----:B------:R-:W-:Y:S01]  /*08d0*/  UMOV UR4, 0x9242b910 ;  /* 0x9242b91000047882 */ /* 0x000fe20000000000 */
[----:B------:R-:W-:Y:S01]  /*08e0*/  UMOV UR5, 0x3f624924 ;  /* 0x3f62492400057882 */ /* 0x000fe20000000000 */
[----:B------:R-:W-:-:S05]  /*08f0*/  DADD R16, R12, -R10 ;  /* 0x000000000c107229 */ /* 0x000fca000000080a */
[----:B------:R-:W-:Y:S01]  /*0900*/  DFMA R22, R20, R22, UR4 ;  /* 0x0000000414167e2b */ /* 0x000fe20008000016 */
[----:B------:R-:W-:Y:S01]  /*0910*/  UMOV UR4, 0x99999dfb ;  /* 0x99999dfb00047882 */ /* 0x000fe20000000000 */
[----:B------:R-:W-:Y:S01]  /*0920*/  UMOV UR5, 0x3f899999 ;  /* 0x3f89999900057882 */ /* 0x000fe20000000000 */
[----:B------:R-:W-:-:S05]  /*0930*/  DADD R16, R16, R16 ;  /* 0x0000000010107229 */ /* 0x000fca0000000010 */
[----:B------:R-:W-:Y:S01]  /*0940*/  DFMA R22, R20, R22, UR4 ;  /* 0x0000000414167e2b */ /* 0x000fe20008000016 */
[----:B------:R-:W-:Y:S01]  /*0950*/  UMOV UR4, 0x55555555 ;  /* 0x5555555500047882 */ /* 0x000fe20000000000 */
[----:B------:R-:W-:Y:S01]  /*0960*/  UMOV UR5, 0x3fb55555 ;  /* 0x3fb5555500057882 */ /* 0x000fe20000000000 */
[----:B------:R-:W-:-:S05]  /*0970*/  DFMA R16, R12, -R10, R16 ;  /* 0x8000000a0c10722b */ /* 0x000fca0000000010 */
[----:B------:R-:W-:-:S03]  /*0980*/  DFMA R12, R20, R22, UR4 ;  /* 0x00000004140c7e2b */ /* 0x000fc60008000016 */
[----:B------:R-:W-:Y:S02]  /*0990*/  DMUL R14, R14, R16 ;  /* 0x000000100e0e7228 */ /* 0x000fe40000000000 */
[----:B------:R-:W-:-:S03]  /*09a0*/  DMUL R16, R10, R10 ;  /* 0x0000000a0a107228 */ /* 0x000fc60000000000 */
[----:B------:R-:W-:Y:S01]  /*09b0*/  DADD R18, -R12, UR4 ;  /* 0x000000040c127e29 */ /* 0x000fe20008000100 */
[----:B------:R-:W-:Y:S01]  /*09c0*/  UMOV UR4, 0xb9e7b0 ;  /* 0x00b9e7b000047882 */ /* 0x000fe20000000000 */
[----:B------:R-:W-:-:S06]  /*09d0*/  UMOV UR5, 0x3c46a4cb ;  /* 0x3c46a4cb00057882 */ /* 0x000fcc0000000000 */
[----:B------:R-:W-:Y:S02]  /*09e0*/  DFMA R22, R20, R22, R18 ;  /* 0x000000161416722b */ /* 0x000fe40000000012 */
[----:B------:R-:W-:Y:S01]  /*09f0*/  DFMA R20, R10, R10, -R16 ;  /* 0x0000000a0a14722b */ /* 0x000fe20000000810 */
[----:B------:R-:W-:Y:S02]  /*0a00*/  VIADD R19, R15, 0x100000 ;  /* 0x001000000f137836 */ /* 0x000fe40000000000 */
[----:B------:R-:W-:-:S03]  /*0a10*/  IMAD.MOV.U32 R18, RZ, RZ, R14 ;  /* 0x000000ffff127224 */ /* 0x000fc600078e000e */
[----:B------:R-:W-:Y:S01]  /*0a20*/  DADD R22, R22, -UR4 ;  /* 0x8000000416167e29 */ /* 0x000fe20008000000 */
[----:B------:R-:W-:Y:S01]  /*0a30*/  UMOV UR4, 0x80000000 ;  /* 0x8000000000047882 */ /* 0x000fe20000000000 */
[----:B------:R-:W-:Y:S01]  /*0a40*/  UMOV UR5, 0x43300000 ;  /* 0x4330000000057882 */ /* 0x000fe20000000000 */
[C---:B------:R-:W-:Y:S02]  /*0a50*/  DFMA R18, R10.reuse, R18, R20 ;  /* 0x000000120a12722b */ /* 0x040fe40000000014 */
[----:B------:R-:W-:-:S08]  /*0a60*/  DMUL R20, R10, R16 ;  /* 0x000000100a147228 */ /* 0x000fd00000000000 */
[----:B------:R-:W-:-:S08]  /*0a70*/  DFMA R24, R10, R16, -R20 ;  /* 0x000000100a18722b */ /* 0x000fd00000000814 */
[----:B------:R-:W-:Y:S02]  /*0a80*/  DFMA R24, R14, R16, R24 ;  /* 0x000000100e18722b */ /* 0x000fe40000000018 */
[----:B------:R-:W-:-:S06]  /*0a90*/  DADD R16, R12, R22 ;  /* 0x000000000c107229 */ /* 0x000fcc0000000016 */
[----:B------:R-:W-:Y:S02]  /*0aa0*/  DFMA R18, R10, R18, R24 ;  /* 0x000000120a12722b */ /* 0x000fe40000000018 */
[----:B------:R-:W-:Y:S02]  /*0ab0*/  DADD R24, R12, -R16 ;  /* 0x000000000c187229 */ /* 0x000fe40000000810 */
[----:B------:R-:W-:-:S06]  /*0ac0*/  DMUL R12, R16, R20 ;  /* 0x00000014100c7228 */ /* 0x000fcc0000000000 */
[----:B------:R-:W-:Y:S02]  /*0ad0*/  DADD R24, R22, R24 ;  /* 0x0000000016187229 */ /* 0x000fe40000000018 */
[----:B------:R-:W-:-:S08]  /*0ae0*/  DFMA R22, R16, R20, -R12 ;  /* 0x000000141016722b */ /* 0x000fd0000000080c */
[----:B------:R-:W-:-:S08]  /*0af0*/  DFMA R18, R16, R18, R22 ;  /* 0x000000121012722b */ /* 0x000fd00000000016 */
[----:B------:R-:W-:-:S08]  /*0b00*/  DFMA R24, R24, R20, R18 ;  /* 0x000000141818722b */ /* 0x000fd00000000012 */
[----:B------:R-:W-:-:S08]  /*0b10*/  DADD R18, R12, R24 ;  /* 0x000000000c127229 */ /* 0x000fd00000000018 */
[--C-:B------:R-:W-:Y:S02]  /*0b20*/  DADD R16, R10, R18.reuse ;  /* 0x000000000a107229 */ /* 0x100fe40000000012 */
[----:B------:R-:W-:-:S06]  /*0b30*/  DADD R12, R12, -R18 ;  /* 0x000000000c0c7229 */ /* 0x000fcc0000000812 */
[----:B------:R-:W-:Y:S02]  /*0b40*/  DADD R10, R10, -R16 ;  /* 0x000000000a0a7229 */ /* 0x000fe40000000810 */
[----:B------:R-:W-:-:S06]  /*0b50*/  DADD R12, R24, R12 ;  /* 0x00000000180c7229 */ /* 0x000fcc000000000c */
[----:B------:R-:W-:-:S08]  /*0b60*/  DADD R10, R18, R10 ;  /* 0x00000000120a7229 */ /* 0x000fd0000000000a */
[----:B------:R-:W-:-:S08]  /*0b70*/  DADD R10, R12, R10 ;  /* 0x000000000c0a7229 */ /* 0x000fd0000000000a */
[----:B------:R-:W-:Y:S01]  /*0b80*/  DADD R14, R14, R10 ;  /* 0x000000000e0e7229 */ /* 0x000fe2000000000a */
[----:B------:R-:W-:Y:S01]  /*0b90*/  LOP3.LUT R10, R9, 0x80000000, RZ, 0x3c, !PT ;  /* 0x80000000090a7812 */ /* 0x000fe200078e3cff */
[----:B------:R-:W-:-:S06]  /*0ba0*/  IMAD.MOV.U32 R11, RZ, RZ, 0x43300000 ;  /* 0x43300000ff0b7424 */ /* 0x000fcc00078e00ff */
[----:B------:R-:W-:Y:S02]  /*0bb0*/  DADD R12, R16, R14 ;  /* 0x00000000100c7229 */ /* 0x000fe4000000000e */
[----:B------:R-:W-:Y:S01]  /*0bc0*/  DADD R10, R10, -UR4 ;  /* 0x800000040a0a7e29 */ /* 0x000fe20008000000 */
[----:B------:R-:W-:Y:S01]  /*0bd0*/  UMOV UR4, 0xfefa39ef ;  /* 0xfefa39ef00047882 */ /* 0x000fe20000000000 */
[----:B------:R-:W-:-:S04]  /*0be0*/  UMOV UR5, 0x3fe62e42 ;  /* 0x3fe62e4200057882 */ /* 0x000fc80000000000 */
[--C-:B------:R-:W-:Y:S02]  /*0bf0*/  DADD R16, R16, -R12.reuse ;  /* 0x0000000010107229 */ /* 0x100fe4000000080c */
[----:B------:R-:W-:Y:S01]  /*0c00*/  DFMA R8, R10, UR4, R12 ;  /* 0x000000040a087c2b */ /* 0x000fe2000800000c */
[----:B------:R-:W-:Y:S01]  /*0c10*/  UMOV UR4, 0x3b39803f ;  /* 0x3b39803f00047882 */ /* 0x000fe20000000000 */
[----:B------:R-:W-:-:S04]  /*0c20*/  UMOV UR5, 0x3c7abc9e ;  /* 0x3c7abc9e00057882 */ /* 0x000fc80000000000 */
[----:B------:R-:W-:Y:S02]  /*0c30*/  DADD R16, R14, R16 ;  /* 0x000000000e107229 */ /* 0x000fe40000000010 */
[----:B------:R-:W-:-:S08]  /*0c40*/  DFMA R18, R10, -UR18, R8 ;  /* 0x800000120a127c2b */ /* 0x000fd00008000008 */
[----:B------:R-:W-:-:S08]  /*0c50*/  DADD R18, -R12, R18 ;  /* 0x000000000c127229 */ /* 0x000fd00000000112 */
[----:B------:R-:W-:-:S08]  /*0c60*/  DADD R16, R16, -R18 ;  /* 0x0000000010107229 */ /* 0x000fd00000000812 */
[----:B------:R-:W-:Y:S01]  /*0c70*/  DFMA R16, R10, UR4, R16 ;  /* 0x000000040a107c2b */ /* 0x000fe20008000010 */
[----:B------:R-:W-:Y:S01]  /*0c80*/  UMOV UR5, UR9 ;  /* 0x0000000900057c82 */ /* 0x000fe20008000000 */
[----:B------:R-:W-:Y:S01]  /*0c90*/  UMOV UR4, UR8 ;  /* 0x0000000800047c82 */ /* 0x000fe20008000000 */
[----:B------:R-:W-:Y:S02]  /*0ca0*/  USHF.L.U32 UR17, UR5, 0x1, URZ ;  /* 0x0000000105117899 */ /* 0x000fe400080006ff */
[----:B------:R-:W-:Y:S02]  /*0cb0*/  ULOP3.LUT UR6, UR5, 0xff0fffff, URZ, 0xc0, !UPT ;  /* 0xff0fffff05067892 */ /* 0x000fe4000f8ec0ff */
[----:B------:R-:W-:Y:S01]  /*0cc0*/  UISETP.GT.U32.AND UP3, UPT, UR17, -0x2000001, UPT ;  /* 0xfdffffff1100788c */ /* 0x000fe2000bf64070 */
[----:B------:R-:W-:-:S03]  /*0cd0*/  DADD R10, R8, R16 ;  /* 0x00000000080a7229 */ /* 0x000fc60000000010 */
[----:B------:R-:W-:-:S05]  /*0ce0*/  USEL UR5, UR6, UR5, UP3 ;  /* 0x0000000506057287 */ /* 0x000fca0009800000 */
[----:B------:R-:W-:-:S04]  /*0cf0*/  DADD R12, R8, -R10 ;  /* 0x00000000080c7229 */ /* 0x000fc8000000080a */
[----:B------:R-:W-:-:S04]  /*0d00*/  DMUL R8, R10, UR4 ;  /* 0x000000040a087c28 */ /* 0x000fc80008000000 */
[----:B------:R-:W-:-:S04]  /*0d10*/  DADD R12, R16, R12 ;  /* 0x00000000100c7229 */ /* 0x000fc8000000000c */
[----:B------:R-:W-:-:S08]  /*0d20*/  DFMA R14, R10, UR4, -R8 ;  /* 0x000000040a0e7c2b */ /* 0x000fd00008000808 */
[----:B------:R-:W-:Y:S01]  /*0d30*/  DFMA R14, R12, UR4, R14 ;  /* 0x000000040c0e7c2b */ /* 0x000fe2000800000e */
[----:B------:R-:W-:Y:S01]  /*0d40*/  UMOV UR4, 0x3b39803f ;  /* 0x3b39803f00047882 */ /* 0x000fe20000000000 */
[----:B------:R-:W-:Y:S01]  /*0d50*/  IMAD.MOV.U32 R12, RZ, RZ, 0x652b82fe ;  /* 0x652b82feff0c7424 */ /* 0x000fe200078e00ff */
[----:B------:R-:W-:Y:S01]  /*0d60*/  UMOV UR5, 0x3c7abc9e ;  /* 0x3c7abc9e00057882 */ /* 0x000fe20000000000 */
[----:B------:R-:W-:-:S04]  /*0d70*/  IMAD.MOV.U32 R13, RZ, RZ, 0x3ff71547 ;  /* 0x3ff71547ff0d7424 */ /* 0x000fc800078e00ff */
[----:B------:R-:W-:-:S08]  /*0d80*/  DADD R10, R8, R14 ;  /* 0x00000000080a7229 */ /* 0x000fd0000000000e */
[----:B------:R-:W-:Y:S02]  /*0d90*/  DFMA R12, R10, R12, 6.75539944105574400000e+15 ;  /* 0x433800000a0c742b */ /* 0x000fe4000000000c */
[----:B------:R-:W-:Y:S01]  /*0da0*/  FSETP.GEU.AND P1, PT, |R11|, 4.1917929649353027344, PT ;  /* 0x4086232b0b00780b */ /* 0x000fe20003f2e200 */
[----:B------:R-:W-:-:S05]  /*0db0*/  DADD R8, R8, -R10 ;  /* 0x0000000008087229 */ /* 0x000fca000000080a */
[----:B------:R-:W-:-:S03]  /*0dc0*/  DADD R16, R12, -6.75539944105574400000e+15 ;  /* 0xc33800000c107429 */ /* 0x000fc60000000000 */
[----:B------:R-:W-:-:S05]  /*0dd0*/  DADD R14, R14, R8 ;  /* 0x000000000e0e7229 */ /* 0x000fca0000000008 */
[----:B------:R-:W-:-:S08]  /*0de0*/  DFMA R18, R16, -UR18, R10 ;  /* 0x8000001210127c2b */ /* 0x000fd0000800000a */
[----:B------:R-:W-:Y:S01]  /*0df0*/  DFMA R16, R16, -UR4, R18 ;  /* 0x8000000410107c2b */ /* 0x000fe20008000012 */
[----:B------:R-:W-:Y:S01]  /*0e00*/  UMOV UR4, 0x69ce2bdf ;  /* 0x69ce2bdf00047882 */ /* 0x000fe20000000000 */
[----:B------:R-:W-:Y:S01]  /*0e10*/  IMAD.MOV.U32 R18, RZ, RZ, -0x35dec16 ;  /* 0xfca213eaff127424 */ /* 0x000fe200078e00ff */
[----:B------:R-:W-:Y:S01]  /*0e20*/  UMOV UR5, 0x3e5ade15 ;  /* 0x3e5ade1500057882 */ /* 0x000fe20000000000 */
[----:B------:R-:W-:-:S06]  /*0e30*/  IMAD.MOV.U32 R19, RZ, RZ, 0x3e928af3 ;  /* 0x3e928af3ff137424 */ /* 0x000fcc00078e00ff */
        /* <DEDUP_REMOVED lines=24> */
[----:B------:R-:W-:-:S08]  /*0fc0*/  DFMA R18, R16, R18, UR4 ;  /* 0x0000000410127e2b */ /* 0x000fd00008000012 */
[----:B------:R-:W-:-:S08]  /*0fd0*/  DFMA R18, R16, R18, 1 ;  /* 0x3ff000001012742b */ /* 0x000fd00000000012 */
[----:B------:R-:W-:-:S10]  /*0fe0*/  DFMA R16, R16, R18, 1 ;  /* 0x3ff000001010742b */ /* 0x000fd40000000012 */
[----:B------:R-:W-:Y:S02]  /*0ff0*/  IMAD R9, R12, 0x100000, R17 ;  /* 0x001000000c097824 */ /* 0x000fe400078e0211 */
[----:B------:R-:W-:Y:S01]  /*1000*/  IMAD.MOV.U32 R8, RZ, RZ, R16 ;  /* 0x000000ffff087224 */ /* 0x000fe200078e0010 */
[----:B------:R-:W-:Y:S06]  /*1010*/  @!P1 BRA `(.L_x_10) ;  /* 0x0000000000349947 */ /* 0x000fec0003800000 */
[----:B------:R-:W-:Y:S01]  /*1020*/  FSETP.GEU.AND P2, PT, |R11|, 4.2275390625, PT ;  /* 0x408748000b00780b */ /* 0x000fe20003f4e200 */
[C---:B------:R-:W-:Y:S02]  /*1030*/  DADD R8, R10.reuse, +INF ;  /* 0x7ff000000a087429 */ /* 0x040fe40000000000 */
[----:B------:R-:W-:-:S08]  /*1040*/  DSETP.GEU.AND P1, PT, R10, RZ, PT ;  /* 0x000000ff0a00722a */ /* 0x000fd00003f2e000 */
[----:B------:R-:W-:Y:S02]  /*1050*/  FSEL R8, R8, RZ, P1 ;  /* 0x000000ff08087208 */ /* 0x000fe40000800000 */
[----:B------:R-:W-:Y:S01]  /*1060*/  FSEL R9, R9, RZ, P1 ;  /* 0x000000ff09097208 */ /* 0x000fe20000800000 */
[----:B------:R-:W-:Y:S06]  /*1070*/  @P2 BRA `(.L_x_10) ;  /* 0x00000000001c2947 */ /* 0x000fec0003800000 */
[----:B------:R-:W-:-:S04]  /*1080*/  LEA.HI R8, R12, R12, RZ, 0x1 ;  /* 0x0000000c0c087211 */ /* 0x000fc800078f08ff */
[----:B------:R-:W-:-:S05]  /*1090*/  SHF.R.S32.HI R9, RZ, 0x1, R8 ;  /* 0x00000001ff097819 */ /* 0x000fca0000011408 */
[----:B------:R-:W-:Y:S02]  /*10a0*/  IMAD.IADD R8, R12, 0x1, -R9 ;  /* 0x000000010c087824 */ /* 0x000fe400078e0a09 */
[----:B------:R-:W-:-:S03]  /*10b0*/  IMAD R17, R9, 0x100000, R17 ;  /* 0x0010000009117824 */ /* 0x000fc600078e0211 */
[----:B------:R-:W-:Y:S01]  /*10c0*/  LEA R9, R8, 0x3ff00000, 0x14 ;  /* 0x3ff0000008097811 */ /* 0x000fe200078ea0ff */
[----:B------:R-:W-:-:S06]  /*10d0*/  IMAD.MOV.U32 R8, RZ, RZ, RZ ;  /* 0x000000ffff087224 */ /* 0x000fcc00078e00ff */
[----:B------:R-:W-:-:S11]  /*10e0*/  DMUL R8, R16, R8 ;  /* 0x0000000810087228 */ /* 0x000fd60000000000 */
.L_x_10:
[----:B------:R-:W-:Y:S02]  /*10f0*/  DFMA R14, R14, R8, R8 ;  /* 0x000000080e0e722b */ /* 0x000fe40000000008 */
[----:B------:R-:W-:-:S08]  /*1100*/  DSETP.NEU.AND P1, PT, |R8|, +INF , PT ;  /* 0x7ff000000800742a */ /* 0x000fd00003f2d200 */
[----:B------:R-:W-:Y:S01]  /*1110*/  FSEL R13, R8, R14, !P1 ;  /* 0x0000000e080d7208 */ /* 0x000fe20004800000 */
[----:B------:R-:W-:Y:S01]  /*1120*/  IMAD.MOV.U32 R8, RZ, RZ, R0 ;  /* 0x000000ffff087224 */ /* 0x000fe200078e0000 */
[----:B------:R-:W-:Y:S01]  /*1130*/  FSEL R14, R9, R15, !P1 ;  /* 0x0000000f090e7208 */ /* 0x000fe20004800000 */
[----:B------:R-:W-:-:S04]  /*1140*/  IMAD.MOV.U32 R9, RZ, RZ, 0x0 ;  /* 0x00000000ff097424 */ /* 0x000fc800078e00ff */
[----:B------:R-:W-:Y:S05]  /*1150*/  RET.REL.NODEC R8 `(pow_array) ;  /* 0xffffffec08a87950 */ /* 0x000fea0003c3ffff */
.L_x_11:
        /* <DEDUP_REMOVED lines=10> */
.L_x_31:


//--------------------- .text.sum                 --------------------------
	.section	.text.sum,"ax",@progbits
	.align	128
        .global         sum
        .type           sum,@function
        .size           sum,(.L_x_37 - sum)
        .other          sum,@"STO_CUDA_ENTRY STV_DEFAULT"
sum:
.text.sum:
[----:B------:R-:W-:Y:S08]  /*0000*/  LDC R1, c[0x0][0x37c] ;  /* 0x0000df00ff017b82 */ /* 0x000ff00000000800 */
[----:B------:R-:W0:Y:S01]  /*0010*/  S2UR UR5, SR_CgaCtaId ;  /* 0x00000000000579c3 */ /* 0x000e220000008800 */
[----:B------:R-:W1:Y:S01]  /*0020*/  S2R R6, SR_TID.X ;  /* 0x0000000000067919 */ /* 0x000e620000002100 */
[----:B------:R-:W-:Y:S01]  /*0030*/  UMOV UR4, 0x400 ;  /* 0x0000040000047882 */ /* 0x000fe20000000000 */
[----:B------:R-:W2:Y:S01]  /*0040*/  LDCU.64 UR10, c[0x0][0x358] ;  /* 0x00006b00ff0a77ac */ /* 0x000ea20008000a00 */
[----:B------:R-:W-:Y:S01]  /*0050*/  BSSY.RECONVERGENT B0, `(.L_x_12) ;  /* 0x0000014000007945 */ /* 0x000fe20003800200 */
[----:B0-----:R-:W-:Y:S01]  /*0060*/  ULEA UR5, UR5, UR4, 0x18 ;  /* 0x0000000405057291 */ /* 0x001fe2000f8ec0ff */
[----:B------:R-:W0:Y:S05]  /*0070*/  LDCU UR4, c[0x0][0x380] ;  /* 0x00007000ff0477ac */ /* 0x000e2a0008000800 */
[----:B-1----:R-:W-:-:S05]  /*0080*/  LEA R0, R6, UR5, 0x2 ;  /* 0x0000000506007c11 */ /* 0x002fca000f8e10ff */
[----:B------:R1:W-:Y:S01]  /*0090*/  STS [R0], RZ ;  /* 0x000000ff00007388 */ /* 0x0003e20000000800 */
[----:B0-----:R-:W-:-:S13]  /*00a0*/  ISETP.GE.AND P0, PT, R6, UR4, PT ;  /* 0x0000000406007c0c */ /* 0x001fda000bf06270 */
[----:B-12---:R-:W-:Y:S05]  /*00b0*/  @P0 BRA `(.L_x_13) ;  /* 0x0000000000340947 */ /* 0x006fea0003800000 */
[----:B------:R-:W0:Y:S01]  /*00c0*/  LDC R8, c[0x0][0x360] ;  /* 0x0000d800ff087b82 */ /* 0x000e220000000800 */
[----:B------:R-:W-:Y:S01]  /*00d0*/  HFMA2 R7, -RZ, RZ, 0, 0 ;  /* 0x00000000ff077431 */ /* 0x000fe200000001ff */
[----:B------:R-:W-:Y:S01]  /*00e0*/  BSSY.RECONVERGENT B1, `(.L_x_14) ;  /* 0x0000009000017945 */ /* 0x000fe20003800200 */
[----:B------:R-:W-:-:S05]  /*00f0*/  MOV R9, R6 ;  /* 0x0000000600097202 */ /* 0x000fca0000000f00 */
[----:B------:R-:W1:Y:S02]  /*0100*/  LDC.64 R4, c[0x0][0x388] ;  /* 0x0000e200ff047b82 */ /* 0x000e640000000a00 */
.L_x_15:
[----:B-1----:R-:W-:-:S06]  /*0110*/  IMAD.WIDE R2, R9, 0x4, R4 ;  /* 0x0000000409027825 */ /* 0x002fcc00078e0204 */
[----:B------:R-:W2:Y:S01]  /*0120*/  LDG.E R2, desc[UR10][R2.64] ;  /* 0x0000000a02027981 */ /* 0x000ea2000c1e1900 */
[----:B0-----:R-:W-:-:S04]  /*0130*/  IADD3 R9, PT, PT, R8, R9, RZ ;  /* 0x0000000908097210 */ /* 0x001fc80007ffe0ff */
[----:B------:R-:W-:Y:S01]  /*0140*/  ISETP.GE.AND P0, PT, R9, UR4, PT ;  /* 0x0000000409007c0c */ /* 0x000fe2000bf06270 */
[----:B--2---:R-:W-:-:S12]  /*0150*/  FADD R7, R2, R7 ;  /* 0x0000000702077221 */ /* 0x004fd80000000000 */
[----:B------:R-:W-:Y:S05]  /*0160*/  @!P0 BRA `(.L_x_15) ;  /* 0xfffffffc00e88947 */ /* 0x000fea000383ffff */
[----:B------:R-:W-:Y:S05]  /*0170*/  BSYNC.RECONVERGENT B1 ;  /* 0x0000000000017941 */ /* 0x000fea0003800200 */
.L_x_14:
[----:B------:R0:W-:Y:S02]  /*0180*/  STS [R0], R7 ;  /* 0x0000000700007388 */ /* 0x0001e40000000800 */
.L_x_13:
[----:B------:R-:W-:Y:S05]  /*0190*/  BSYNC.RECONVERGENT B0 ;  /* 0x0000000000007941 */ /* 0x000fea0003800200 */
.L_x_12:
[----:B------:R-:W-:Y:S01]  /*01a0*/  BAR.SYNC.DEFER_BLOCKING 0x0 ;  /* 0x0000000000007b1d */ /* 0x000fe20000010000 */
[----:B------:R-:W-:-:S13]  /*01b0*/  ISETP.NE.AND P0, PT, R6, RZ, PT ;  /* 0x000000ff0600720c */ /* 0x000fda0003f05270 */
[----:B------:R-:W-:Y:S05]  /*01c0*/  @P0 EXIT ;  /* 0x000000000000094d */ /* 0x000fea0003800000 */
[----:B0-----:R-:W0:Y:S01]  /*01d0*/  LDS R0, [UR5] ;  /* 0x00000005ff007984 */ /* 0x001e220008000800 */
[----:B------:R-:W1:Y:S02]  /*01e0*/  LDCU UR4, c[0x0][0x360] ;  /* 0x00006c00ff0477ac */ /* 0x000e640008000800 */
[----:B-1----:R-:W-:-:S09]  /*01f0*/  UISETP.GE.U32.AND UP0, UPT, UR4, 0x2, UPT ;  /* 0x000000020400788c */ /* 0x002fd2000bf06070 */
[----:B------:R-:W-:Y:S05]  /*0200*/  BRA.U !UP0, `(.L_x_16) ;  /* 0x0000000508587547 */ /* 0x000fea000b800000 */
[----:B------:R-:W-:Y:S02]  /*0210*/  UIADD3 UR6, UPT, UPT, UR4, -0x1, URZ ;  /* 0xffffffff04067890 */ /* 0x000fe4000fffe0ff */
[----:B------:R-:W-:Y:S02]  /*0220*/  UIADD3 UR4, UPT, UPT, UR4, -0x2, URZ ;  /* 0xfffffffe04047890 */ /* 0x000fe4000fffe0ff */
[----:B------:R-:W-:Y:S02]  /*0230*/  ULOP3.LUT UR8, UR6, 0xf, URZ, 0xc0, !UPT ;  /* 0x0000000f06087892 */ /* 0x000fe4000f8ec0ff */
[----:B------:R-:W-:-:S03]  /*0240*/  UISETP.GE.U32.AND UP0, UPT, UR4, 0xf, UPT ;  /* 0x0000000f0400788c */ /* 0x000fc6000bf06070 */
[----:B------:R-:W-:-:S06]  /*0250*/  UMOV UR4, 0x1 ;  /* 0x0000000100047882 */ /* 0x000fcc0000000000 */
[----:B------:R-:W-:Y:S05]  /*0260*/  BRA.U !UP0, `(.L_x_17) ;  /* 0x00000001087c7547 */ /* 0x000fea000b800000 */
[----:B------:R-:W-:Y:S02]  /*0270*/  ULOP3.LUT UR4, UR6, 0xfffffff0, URZ, 0xc0, !UPT ;  /* 0xfffffff006047892 */ /* 0x000fe4000f8ec0ff */
[----:B------:R-:W-:Y:S02]  /*0280*/  UIADD3 UR9, UPT, UPT, UR5, 0x20, URZ ;  /* 0x0000002005097890 */ /* 0x000fe4000fffe0ff */
[----:B------:R-:W-:-:S03]  /*0290*/  UIADD3 UR7, UPT, UPT, -UR4, URZ, URZ ;  /* 0x000000ff04077290 */ /* 0x000fc6000fffe1ff */
[----:B------:R-:W-:-:S09]  /*02a0*/  UMOV UR4, URZ ;  /* 0x000000ff00047c82 */ /* 0x000fd20008000000 */
.L_x_18:
[----:B------:R-:W0:Y:S01]  /*02b0*/  LDS.128 R4, [UR9+-0x20] ;  /* 0xffffe009ff047984 */ /* 0x000e220008000c00 */
[----:B------:R-:W-:Y:S02]  /*02c0*/  UIADD3 UR7, UPT, UPT, UR7, 0x10, URZ ;  /* 0x0000001007077890 */ /* 0x000fe4000fffe0ff */
[----:B------:R-:W-:Y:S01]  /*02d0*/  UIADD3 UR4, UPT, UPT, UR4, 0x10, URZ ;  /* 0x0000001004047890 */ /* 0x000fe2000fffe0ff */
[----:B------:R-:W1:Y:S01]  /*02e0*/  LDS.128 R12, [UR9+-0x10] ;  /* 0xfffff009ff0c7984 */ /* 0x000e620008000c00 */
[----:B------:R-:W-:-:S03]  /*02f0*/  UISETP.NE.AND UP0, UPT, UR7, URZ, UPT ;  /* 0x000000ff0700728c */ /* 0x000fc6000bf05270 */
[----:B------:R-:W2:Y:S04]  /*0300*/  LDS.128 R8, [UR9] ;  /* 0x00000009ff087984 */ /* 0x000ea80008000c00 */
[----:B------:R-:W3:Y:S04]  /*0310*/  LDS.128 R16, [UR9+0x10] ;  /* 0x00001009ff107984 */ /* 0x000ee80008000c00 */
[----:B------:R-:W4:Y:S01]  /*0320*/  LDS R3, [UR9+0x20] ;  /* 0x00002009ff037984 */ /* 0x000f220008000800 */
[----:B------:R-:W-:Y:S01]  /*0330*/  UIADD3 UR9, UPT, UPT, UR9, 0x40, URZ ;  /* 0x0000004009097890 */ /* 0x000fe2000fffe0ff */
[----:B0-----:R-:W-:-:S04]  /*0340*/  FADD R5, R5, R0 ;  /* 0x0000000005057221 */ /* 0x001fc80000000000 */
[----:B------:R-:W-:-:S04]  /*0350*/  FADD R6, R5, R6 ;  /* 0x0000000605067221 */ /* 0x000fc80000000000 */
[----:B------:R-:W-:-:S04]  /*0360*/  FADD R7, R6, R7 ;  /* 0x0000000706077221 */ /* 0x000fc80000000000 */
[----:B-1----:R-:W-:-:S04]  /*0370*/  FADD R12, R7, R12 ;  /* 0x0000000c070c7221 */ /* 0x002fc80000000000 */
[----:B------:R-:W-:-:S04]  /*0380*/  FADD R13, R13, R12 ;  /* 0x0000000c0d0d7221 */ /* 0x000fc80000000000 */
[----:B------:R-:W-:-:S04]  /*0390*/  FADD R14, R14, R13 ;  /* 0x0000000d0e0e7221 */ /* 0x000fc80000000000 */
[----:B------:R-:W-:-:S04]  /*03a0*/  FADD R15, R15, R14 ;  /* 0x0000000e0f0f7221 */ /* 0x000fc80000000000 */
[----:B--2---:R-:W-:-:S04]  /*03b0*/  FADD R8, R15, R8 ;  /* 0x000000080f087221 */ /* 0x004fc80000000000 */
[----:B------:R-:W-:-:S04]  /*03c0*/  FADD R9, R9, R8 ;  /* 0x0000000809097221 */ /* 0x000fc80000000000 */
[----:B------:R-:W-:-:S04]  /*03d0*/  FADD R10, R10, R9 ;  /* 0x000000090a0a7221 */ /* 0x000fc80000000000 */
[----:B------:R-:W-:-:S04]  /*03e0*/  FADD R11, R11, R10 ;  /* 0x0000000a0b0b7221 */ /* 0x000fc80000000000 */
[----:B---3--:R-:W-:-:S04]  /*03f0*/  FADD R16, R11, R16 ;  /* 0x000000100b107221 */ /* 0x008fc80000000000 */
[----:B------:R-:W-:-:S04]  /*0400*/  FADD R17, R17, R16 ;  /* 0x0000001011117221 */ /* 0x000fc80000000000 */
[----:B------:R-:W-:-:S04]  /*0410*/  FADD R18, R18, R17 ;  /* 0x0000001112127221 */ /* 0x000fc80000000000 */
[----:B------:R-:W-:-:S04]  /*0420*/  FADD R18, R19, R18 ;  /* 0x0000001213127221 */ /* 0x000fc80000000000 */
[----:B----4-:R-:W-:Y:S01]  /*0430*/  FADD R0, R18, R3 ;  /* 0x0000000312007221 */ /* 0x010fe20000000000 */
[----:B------:R-:W-:Y:S06]  /*0440*/  BRA.U UP0, `(.L_x_18) ;  /* 0xfffffffd00987547 */ /* 0x000fec000b83ffff */
[----:B------:R-:W-:-:S12]  /*0450*/  UIADD3 UR4, UPT, UPT, UR4, 0x1, URZ ;  /* 0x0000000104047890 */ /* 0x000fd8000fffe0ff */
.L_x_17:
[----:B------:R-:W-:-:S09]  /*0460*/  UISETP.NE.AND UP0, UPT, UR8, URZ, UPT ;  /* 0x000000ff0800728c */ /* 0x000fd2000bf05270 */
[----:B------:R-:W-:Y:S05]  /*0470*/  BRA.U !UP0, `(.L_x_19) ;  /* 0x0000000108b87547 */ /* 0x000fea000b800000 */
[----:B------:R-:W-:Y:S02]  /*0480*/  UISETP.GE.U32.AND UP0, UPT, UR8, 0x8, UPT ;  /* 0x000000080800788c */ /* 0x000fe4000bf06070 */
[----:B------:R-:W-:-:S04]  /*0490*/  ULOP3.LUT UR7, UR6, 0x7, URZ, 0xc0, !UPT ;  /* 0x0000000706077892 */ /* 0x000fc8000f8ec0ff */
[----:B------:R-:W-:-:S03]  /*04a0*/  UISETP.NE.AND UP1, UPT, UR7, URZ, UPT ;  /* 0x000000ff0700728c */ /* 0x000fc6000bf25270 */
[----:B------:R-:W-:Y:S08]  /*04b0*/  BRA.U !UP0, `(.L_x_20) ;  /* 0x0000000108487547 */ /* 0x000ff0000b800000 */
[----:B------:R-:W-:Y:S02]  /*04c0*/  ULEA UR8, UR4, UR5, 0x2 ;  /* 0x0000000504087291 */ /* 0x000fe4000f8e10ff */
[----:B------:R-:W-:-:S07]  /*04d0*/  UIADD3 UR4, UPT, UPT, UR4, 0x8, URZ ;  /* 0x0000000804047890 */ /* 0x000fce000fffe0ff */
[----:B------:R-:W0:Y:S04]  /*04e0*/  LDS R3, [UR8] ;  /* 0x00000008ff037984 */ /* 0x000e280008000800 */
[----:B------:R-:W1:Y:S04]  /*04f0*/  LDS R2, [UR8+0x4] ;  /* 0x00000408ff027984 */ /* 0x000e680008000800 */
[----:B------:R-:W2:Y:S04]  /*0500*/  LDS R5, [UR8+0x8] ;  /* 0x00000808ff057984 */ /* 0x000ea80008000800 */
[----:B------:R-:W3:Y:S04]  /*0510*/  LDS R7, [UR8+0xc] ;  /* 0x00000c08ff077984 */ /* 0x000ee80008000800 */
[----:B------:R-:W4:Y:S04]  /*0520*/  LDS R9, [UR8+0x10] ;  /* 0x00001008ff097984 */ /* 0x000f280008000800 */
[----:B------:R-:W5:Y:S04]  /*0530*/  LDS R11, [UR8+0x14] ;  /* 0x00001408ff0b7984 */ /* 0x000f680008000800 */
[----:B------:R-:W5:Y:S04]  /*0540*/  LDS R13, [UR8+0x18] ;  /* 0x00001808ff0d7984 */ /* 0x000f680008000800 */
[----:B------:R-:W5:Y:S01]  /*0550*/  LDS R15, [UR8+0x1c] ;  /* 0x00001c08ff0f7984 */ /* 0x000f620008000800 */
[----:B0-----:R-:W-:-:S04]  /*0560*/  FADD R3, R0, R3 ;  /* 0x0000000300037221 */ /* 0x001fc80000000000 */
[----:B-1----:R-:W-:-:S04]  /*0570*/  FADD R2, R3, R2 ;  /* 0x0000000203027221 */ /* 0x002fc80000000000 */
[----:B--2---:R-:W-:-:S04]  /*0580*/  FADD R2, R2, R5 ;  /* 0x0000000502027221 */ /* 0x004fc80000000000 */
[----:B---3--:R-:W-:-:S04]  /*0590*/  FADD R2, R2, R7 ;  /* 0x0000000702027221 */ /* 0x008fc80000000000 */
[----:B----4-:R-:W-:-:S04]  /*05a0*/  FADD R2, R2, R9 ;  /* 0x0000000902027221 */ /* 0x010fc80000000000 */
[----:B-----5:R-:W-:-:S04]  /*05b0*/  FADD R2, R2, R11 ;  /* 0x0000000b02027221 */ /* 0x020fc80000000000 */
[----:B------:R-:W-:-:S04]  /*05c0*/  FADD R2, R2, R13 ;  /* 0x0000000d02027221 */ /* 0x000fc80000000000 */
[----:B------:R-:W-:-:S07]  /*05d0*/  FADD R0, R2, R15 ;  /* 0x0000000f02007221 */ /* 0x000fce0000000000 */
.L_x_20:
        /* <DEDUP_REMOVED lines=10> */
[----:B------:R-:W3:Y:S01]  /*0680*/  LDS R7, [UR7+0xc] ;  /* 0x00000c07ff077984 */ /* 0x000ee20008000800 */
[----:B0-----:R-:W-:-:S04]  /*0690*/  FADD R3, R0, R3 ;  /* 0x0000000300037221 */ /* 0x001fc80000000000 */
[----:B-1----:R-:W-:-:S04]  /*06a0*/  FADD R2, R3, R2 ;  /* 0x0000000203027221 */ /* 0x002fc80000000000 */
[----:B--2---:R-:W-:-:S04]  /*06b0*/  FADD R2, R2, R5 ;  /* 0x0000000502027221 */ /* 0x004fc80000000000 */
[----:B---3--:R-:W-:-:S07]  /*06c0*/  FADD R0, R2, R7 ;  /* 0x0000000702007221 */ /* 0x008fce0000000000 */
.L_x_21:
[----:B------:R-:W-:Y:S05]  /*06d0*/  BRA.U !UP1, `(.L_x_19) ;  /* 0x0000000109207547 */ /* 0x000fea000b800000 */
[----:B------:R-:W-:Y:S02]  /*06e0*/  ULEA UR4, UR4, UR5, 0x2 ;  /* 0x0000000504047291 */ /* 0x000fe4000f8e10ff */
[----:B------:R-:W-:-:S12]  /*06f0*/  UIADD3 UR6, UPT, UPT, -UR6, URZ, URZ ;  /* 0x000000ff06067290 */ /* 0x000fd8000fffe1ff */
.L_x_22:
[----:B------:R-:W0:Y:S01]  /*0700*/  LDS R3, [UR4] ;  /* 0x00000004ff037984 */ /* 0x000e220008000800 */
[----:B------:R-:W-:Y:S02]  /*0710*/  UIADD3 UR6, UPT, UPT, UR6, 0x1, URZ ;  /* 0x0000000106067890 */ /* 0x000fe4000fffe0ff */
[----:B------:R-:W-:Y:S02]  /*0720*/  UIADD3 UR4, UPT, UPT, UR4, 0x4, URZ ;  /* 0x0000000404047890 */ /* 0x000fe4000fffe0ff */
[----:B------:R-:W-:Y:S01]  /*0730*/  UISETP.NE.AND UP0, UPT, UR6, URZ, UPT ;  /* 0x000000ff0600728c */ /* 0x000fe2000bf05270 */
[----:B0-----:R-:W-:-:S08]  /*0740*/  FADD R0, R3, R0 ;  /* 0x0000000003007221 */ /* 0x001fd00000000000 */
[----:B------:R-:W-:Y:S05]  /*0750*/  BRA.U UP0, `(.L_x_22) ;  /* 0xfffffffd00e87547 */ /* 0x000fea000b83ffff */
.L_x_19:
[----:B0-----:R1:W-:Y:S02]  /*0760*/  STS [UR5], R0 ;  /* 0x00000000ff007988 */ /* 0x0013e40008000805 */
.L_x_16:
[----:B------:R-:W0:Y:S02]  /*0770*/  LDC.64 R2, c[0x0][0x390] ;  /* 0x0000e400ff027b82 */ /* 0x000e240000000a00 */
[----:B0-----:R-:W-:Y:S01]  /*0780*/  STG.E desc[UR10][R2.64], R0 ;  /* 0x0000000002007986 */ /* 0x001fe2000c10190a */
[----:B------:R-:W-:Y:S05]  /*0790*/  EXIT ;  /* 0x000000000000794d */ /* 0x000fea0003800000 */
.L_x_23:
        /* <DEDUP_REMOVED lines=14> */
.L_x_37:


//--------------------- .text.arg_max_row         --------------------------
	.section	.text.arg_max_row,"ax",@progbits
	.align	128
        .global         arg_max_row
        .type           arg_max_row,@function
        .size           arg_max_row,(.L_x_38 - arg_max_row)
        .other          arg_max_row,@"STO_CUDA_ENTRY STV_DEFAULT"
arg_max_row:
.text.arg_max_row:
[----:B------:R-:W-:Y:S08]  /*0000*/  LDC R1, c[0x0][0x37c] ;  /* 0x0000df00ff017b82 */ /* 0x000ff00000000800 */
[----:B------:R-:W0:Y:S01]  /*0010*/  LDC.64 R8, c[0x0][0x380] ;  /* 0x0000e000ff087b82 */ /* 0x000e220000000a00 */
[----:B------:R-:W1:Y:S01]  /*0020*/  LDCU.64 UR4, c[0x0][0x358] ;  /* 0x00006b00ff0477ac */ /* 0x000e620008000a00 */
[----:B------:R-:W-:Y:S01]  /*0030*/  IMAD.MOV.U32 R6, RZ, RZ, RZ ;  /* 0x000000ffff067224 */ /* 0x000fe200078e00ff */
[----:B0-----:R-:W-:-:S13]  /*0040*/  ISETP.GE.AND P0, PT, R8, 0x2, PT ;  /* 0x000000020800780c */ /* 0x001fda0003f06270 */
[----:B-1----:R-:W-:Y:S05]  /*0050*/  @!P0 BRA `(.L_x_24) ;  /* 0x0000000800d88947 */ /* 0x002fea0003800000 */
[----:B------:R-:W0:Y:S01]  /*0060*/  LDC.64 R2, c[0x0][0x388] ;  /* 0x0000e200ff027b82 */ /* 0x000e220000000a00 */
[----:B------:R-:W-:Y:S02]  /*0070*/  VIADD R4, R8, 0xfffffffe ;  /* 0xfffffffe08047836 */ /* 0x000fe40000000000 */
[----:B------:R-:W-:-:S03]  /*0080*/  IMAD R5, R9, R8, RZ ;  /* 0x0000000809057224 */ /* 0x000fc600078e02ff */
[----:B------:R-:W-:Y:S01]  /*0090*/  ISETP.GE.U32.AND P0, PT, R4, 0xf, PT ;  /* 0x0000000f0400780c */ /* 0x000fe20003f06070 */
[----:B------:R-:W-:Y:S02]  /*00a0*/  VIADD R7, R8, 0xffffffff ;  /* 0xffffffff08077836 */ /* 0x000fe40000000000 */
[----:B------:R-:W-:Y:S02]  /*00b0*/  IMAD.MOV.U32 R6, RZ, RZ, RZ ;  /* 0x000000ffff067224 */ /* 0x000fe400078e00ff */
[----:B------:R-:W-:Y:S01]  /*00c0*/  IMAD.MOV.U32 R9, RZ, RZ, 0x1 ;  /* 0x00000001ff097424 */ /* 0x000fe200078e00ff */
[----:B------:R-:W-:Y:S01]  /*00d0*/  LOP3.LUT R8, R7, 0xf, RZ, 0xc0, !PT ;  /* 0x0000000f07087812 */ /* 0x000fe200078ec0ff */
[----:B0-----:R-:W-:-:S05]  /*00e0*/  IMAD.WIDE R2, R5, 0x4, R2 ;  /* 0x0000000405027825 */ /* 0x001fca00078e0202 */
[----:B------:R0:W5:Y:S01]  /*00f0*/  LDG.E R0, desc[UR4][R2.64] ;  /* 0x0000000402007981 */ /* 0x000162000c1e1900 */
[----:B------:R-:W-:Y:S05]  /*0100*/  @!P0 BRA `(.L_x_25) ;  /* 0x00000004005c8947 */ /* 0x000fea0003800000 */
[----:B------:R-:W-:Y:S01]  /*0110*/  LOP3.LUT R10, R7, 0xfffffff0, RZ, 0xc0, !PT ;  /* 0xfffffff0070a7812 */ /* 0x000fe200078ec0ff */
[----:B------:R-:W-:Y:S02]  /*0120*/  IMAD.MOV.U32 R6, RZ, RZ, RZ ;  /* 0x000000ffff067224 */ /* 0x000fe400078e00ff */
[----:B------:R-:W-:-:S07]  /*0130*/  IMAD.MOV.U32 R9, RZ, RZ, RZ ;  /* 0x000000ffff097224 */ /* 0x000fce00078e00ff */
.L_x_26:
[----:B------:R-:W-:-:S04]  /*0140*/  VIADD R11, R9, 0x1 ;  /* 0x00000001090b7836 */ /* 0x000fc80000000000 */
[----:B------:R-:W-:-:S05]  /*0150*/  IMAD.WIDE R4, R11, 0x4, R2 ;  /* 0x000000040b047825 */ /* 0x000fca00078e0202 */
[----:B------:R-:W2:Y:S04]  /*0160*/  LDG.E R25, desc[UR4][R4.64] ;  /* 0x0000000404197981 */ /* 0x000ea8000c1e1900 */
[----:B------:R-:W3:Y:S04]  /*0170*/  LDG.E R27, desc[UR4][R4.64+0x4] ;  /* 0x00000404041b7981 */ /* 0x000ee8000c1e1900 */
[----:B------:R-:W4:Y:S04]  /*0180*/  LDG.E R29, desc[UR4][R4.64+0x8] ;  /* 0x00000804041d7981 */ /* 0x000f28000c1e1900 */
        /* <DEDUP_REMOVED lines=12> */
[----:B------:R1:W4:Y:S02]  /*0250*/  LDG.E R24, desc[UR4][R4.64+0x3c] ;  /* 0x00003c0404187981 */ /* 0x000324000c1e1900 */
[----:B-1----:R-:W-:Y:S01]  /*0260*/  VIADD R4, R9, 0xe ;  /* 0x0000000e09047836 */ /* 0x002fe20000000000 */
[----:B--2--5:R-:W-:-:S04]  /*0270*/  FSETP.GEU.AND P4, PT, R0, R25, PT ;  /* 0x000000190000720b */ /* 0x024fc80003f8e000 */
[----:B------:R-:W-:-:S04]  /*0280*/  FSEL R0, R25, R0, !P4 ;  /* 0x0000000019007208 */ /* 0x000fc80006000000 */
[----:B---3--:R-:W-:-:S04]  /*0290*/  FSETP.GEU.AND P5, PT, R0, R27, PT ;  /* 0x0000001b0000720b */ /* 0x008fc80003fae000 */
[----:B------:R-:W-:Y:S02]  /*02a0*/  FSEL R0, R27, R0, !P5 ;  /* 0x000000001b007208 */ /* 0x000fe40006800000 */
[----:B------:R-:W-:Y:S02]  /*02b0*/  @!P4 I2FP.F32.U32 R6, R11 ;  /* 0x0000000b0006c245 */ /* 0x000fe40000201000 */
[----:B----4-:R-:W-:-:S04]  /*02c0*/  FSETP.GEU.AND P6, PT, R0, R29, PT ;  /* 0x0000001d0000720b */ /* 0x010fc80003fce000 */
[----:B------:R-:W-:-:S04]  /*02d0*/  FSEL R0, R29, R0, !P6 ;  /* 0x000000001d007208 */ /* 0x000fc80007000000 */
[----:B------:R-:W-:-:S04]  /*02e0*/  FSETP.GEU.AND P0, PT, R0, R23, PT ;  /* 0x000000170000720b */ /* 0x000fc80003f0e000 */
[----:B------:R-:W-:Y:S01]  /*02f0*/  FSEL R23, R23, R0, !P0 ;  /* 0x0000000017177208 */ /* 0x000fe20004000000 */
[----:B------:R-:W-:-:S03]  /*0300*/  VIADD R0, R9, 0x2 ;  /* 0x0000000209007836 */ /* 0x000fc60000000000 */
[----:B------:R-:W-:Y:S02]  /*0310*/  FSETP.GEU.AND P1, PT, R23, R22, PT ;  /* 0x000000161700720b */ /* 0x000fe40003f2e000 */
[----:B------:R-:W-:Y:S01]  /*0320*/  @!P5 I2FP.F32.U32 R6, R0 ;  /* 0x000000000006d245 */ /* 0x000fe20000201000 */
[----:B------:R-:W-:Y:S01]  /*0330*/  VIADD R0, R9, 0x3 ;  /* 0x0000000309007836 */ /* 0x000fe20000000000 */
[----:B------:R-:W-:-:S04]  /*0340*/  FSEL R22, R22, R23, !P1 ;  /* 0x0000001716167208 */ /* 0x000fc80004800000 */
        /* <DEDUP_REMOVED lines=40> */
[----:B------:R-:W-:Y:S01]  /*05d0*/  @!P2 I2FP.F32.U32 R6, R0 ;  /* 0x000000000006a245 */ /* 0x000fe20000201000 */
[C---:B------:R-:W-:Y:S01]  /*05e0*/  VIADD R0, R9.reuse, 0xf ;  /* 0x0000000f09007836 */ /* 0x040fe20000000000 */
[----:B------:R-:W-:Y:S01]  /*05f0*/  @!P3 I2FP.F32.U32 R6, R4 ;  /* 0x000000040006b245 */ /* 0x000fe20000201000 */
[----:B------:R-:W-:Y:S01]  /*0600*/  VIADD R9, R9, 0x10 ;  /* 0x0000001009097836 */ /* 0x000fe20000000000 */
[----:B------:R-:W-:Y:S02]  /*0610*/  FSETP.GEU.AND P1, PT, R19, R24, PT ;  /* 0x000000181300720b */ /* 0x000fe40003f2e000 */
[----:B------:R-:W-:Y:S02]  /*0620*/  @!P0 I2FP.F32.U32 R6, R0 ;  /* 0x0000000000068245 */ /* 0x000fe40000201000 */
[----:B------:R-:W-:Y:S02]  /*0630*/  ISETP.NE.AND P0, PT, R9, R10, PT ;  /* 0x0000000a0900720c */ /* 0x000fe40003f05270 */
[----:B------:R-:W-:-:S07]  /*0640*/  FSEL R0, R24, R19, !P1 ;  /* 0x0000001318007208 */ /* 0x000fce0004800000 */
[----:B------:R-:W-:-:S04]  /*0650*/  @!P1 I2FP.F32.U32 R6, R9 ;  /* 0x0000000900069245 */ /* 0x000fc80000201000 */
[----:B------:R-:W-:Y:S05]  /*0660*/  @P0 BRA `(.L_x_26) ;  /* 0xfffffff800b40947 */ /* 0x000fea000383ffff */
[----:B------:R-:W-:-:S07]  /*0670*/  VIADD R9, R9, 0x1 ;  /* 0x0000000109097836 */ /* 0x000fce0000000000 */
.L_x_25:
[----:B------:R-:W-:-:S13]  /*0680*/  ISETP.NE.AND P0, PT, R8, RZ, PT ;  /* 0x000000ff0800720c */ /* 0x000fda0003f05270 */
[----:B------:R-:W-:Y:S05]  /*0690*/  @!P0 BRA `(.L_x_24) ;  /* 0x0000000400488947 */ /* 0x000fea0003800000 */
[----:B------:R-:W-:Y:S02]  /*06a0*/  ISETP.GE.U32.AND P1, PT, R8, 0x8, PT ;  /* 0x000000080800780c */ /* 0x000fe40003f26070 */
[----:B------:R-:W-:-:S04]  /*06b0*/  LOP3.LUT R10, R7, 0x7, RZ, 0xc0, !PT ;  /* 0x00000007070a7812 */ /* 0x000fc800078ec0ff */
[----:B------:R-:W-:-:S07]  /*06c0*/  ISETP.NE.AND P0, PT, R10, RZ, PT ;  /* 0x000000ff0a00720c */ /* 0x000fce0003f05270 */
[----:B------:R-:W-:Y:S06]  /*06d0*/  @!P1 BRA `(.L_x_27) ;  /* 0x0000000000a49947 */ /* 0x000fec0003800000 */
        /* <DEDUP_REMOVED lines=8> */
[----:B------:R1:W4:Y:S02]  /*0760*/  LDG.E R25, desc[UR4][R4.64+0x1c] ;  /* 0x00001c0404197981 */ /* 0x000324000c1e1900 */
[----:B-1----:R-:W-:-:S02]  /*0770*/  VIADD R4, R9, 0x1 ;  /* 0x0000000109047836 */ /* 0x002fc40000000000 */
[----:B------:R-:W-:Y:S01]  /*0780*/  VIADD R5, R9, 0x5 ;  /* 0x0000000509057836 */ /* 0x000fe20000000000 */
[----:B--2--5:R-:W-:-:S04]  /*0790*/  FSETP.GEU.AND P3, PT, R0, R11, PT ;  /* 0x0000000b0000720b */ /* 0x024fc80003f6e000 */
[----:B------:R-:W-:-:S04]  /*07a0*/  FSEL R0, R11, R0, !P3 ;  /* 0x000000000b007208 */ /* 0x000fc80005800000 */
[----:B---3--:R-:W-:-:S04]  /*07b0*/  FSETP.GEU.AND P4, PT, R0, R13, PT ;  /* 0x0000000d0000720b */ /* 0x008fc80003f8e000 */
[----:B------:R-:W-:Y:S02]  /*07c0*/  FSEL R0, R13, R0, !P4 ;  /* 0x000000000d007208 */ /* 0x000fe40006000000 */
[----:B------:R-:W-:Y:S02]  /*07d0*/  @!P3 I2FP.F32.U32 R6, R9 ;  /* 0x000000090006b245 */ /* 0x000fe40000201000 */
[----:B----4-:R-:W-:-:S04]  /*07e0*/  FSETP.GEU.AND P5, PT, R0, R15, PT ;  /* 0x0000000f0000720b */ /* 0x010fc80003fae000 */
[----:B------:R-:W-:Y:S02]  /*07f0*/  FSEL R0, R15, R0, !P5 ;  /* 0x000000000f007208 */ /* 0x000fe40006800000 */
[----:B------:R-:W-:Y:S01]  /*0800*/  @!P4 I2FP.F32.U32 R6, R4 ;  /* 0x000000040006c245 */ /* 0x000fe20000201000 */
[----:B------:R-:W-:Y:S01]  /*0810*/  VIADD R4, R9, 0x2 ;  /* 0x0000000209047836 */ /* 0x000fe20000000000 */
[----:B------:R-:W-:-:S04]  /*0820*/  FSETP.GEU.AND P2, PT, R0, R17, PT ;  /* 0x000000110000720b */ /* 0x000fc80003f4e000 */
        /* <DEDUP_REMOVED lines=14> */
[C---:B------:R-:W-:Y:S01]  /*0910*/  VIADD R5, R9.reuse, 0x7 ;  /* 0x0000000709057836 */ /* 0x040fe20000000000 */
[----:B------:R-:W-:Y:S01]  /*0920*/  FSETP.GEU.AND P2, PT, R0, R25, PT ;  /* 0x000000190000720b */ /* 0x000fe20003f4e000 */
[----:B------:R-:W-:-:S03]  /*0930*/  VIADD R9, R9, 0x8 ;  /* 0x0000000809097836 */ /* 0x000fc60000000000 */
[----:B------:R-:W-:Y:S02]  /*0940*/  FSEL R0, R25, R0, !P2 ;  /* 0x0000000019007208 */ /* 0x000fe40005000000 */
[----:B------:R-:W-:-:S07]  /*0950*/  @!P4 I2FP.F32.U32 R6, R4 ;  /* 0x000000040006c245 */ /* 0x000fce0000201000 */
[----:B------:R-:W-:-:S07]  /*0960*/  @!P2 I2FP.F32.U32 R6, R5 ;  /* 0x000000050006a245 */ /* 0x000fce0000201000 */
.L_x_27:
        /* <DEDUP_REMOVED lines=9> */
[----:B------:R1:W4:Y:S01]  /*0a00*/  LDG.E R10, desc[UR4][R4.64+0xc] ;  /* 0x00000c04040a7981 */ /* 0x000322000c1e1900 */
[----:B------:R-:W-:-:S02]  /*0a10*/  VIADD R8, R9, 0x2 ;  /* 0x0000000209087836 */ /* 0x000fc40000000000 */
[----:B-1----:R-:W-:Y:S01]  /*0a20*/  VIADD R4, R9, 0x3 ;  /* 0x0000000309047836 */ /* 0x002fe20000000000 */
[----:B--2--5:R-:W-:-:S04]  /*0a30*/  FSETP.GEU.AND P0, PT, R0, R11, PT ;  /* 0x0000000b0000720b */ /* 0x024fc80003f0e000 */
[----:B------:R-:W-:-:S04]  /*0a40*/  FSEL R0, R11, R0, !P0 ;  /* 0x000000000b007208 */ /* 0x000fc80004000000 */
[----:B---3--:R-:W-:-:S04]  /*0a50*/  FSETP.GEU.AND P2, PT, R0, R13, PT ;  /* 0x0000000d0000720b */ /* 0x008fc80003f4e000 */
[----:B------:R-:W-:Y:S02]  /*0a60*/  FSEL R0, R13, R0, !P2 ;  /* 0x000000000d007208 */ /* 0x000fe40005000000 */
[----:B------:R-:W-:Y:S02]  /*0a70*/  @!P0 I2FP.F32.U32 R6, R9 ;  /* 0x0000000900068245 */ /* 0x000fe40000201000 */
[----:B----4-:R-:W-:-:S04]  /*0a80*/  FSETP.GEU.AND P3, PT, R0, R15, PT ;  /* 0x0000000f0000720b */ /* 0x010fc80003f6e000 */
[----:B------:R-:W-:Y:S01]  /*0a90*/  FSEL R15, R15, R0, !P3 ;  /* 0x000000000f0f7208 */ /* 0x000fe20005800000 */
[C---:B------:R-:W-:Y:S02]  /*0aa0*/  VIADD R0, R9.reuse, 0x1 ;  /* 0x0000000109007836 */ /* 0x040fe40000000000 */
[----:B------:R-:W-:Y:S01]  /*0ab0*/  VIADD R9, R9, 0x4 ;  /* 0x0000000409097836 */ /* 0x000fe20000000000 */
[----:B------:R-:W-:Y:S02]  /*0ac0*/  FSETP.GEU.AND P4, PT, R15, R10, PT ;  /* 0x0000000a0f00720b */ /* 0x000fe40003f8e000 */
[----:B------:R-:W-:Y:S02]  /*0ad0*/  @!P2 I2FP.F32.U32 R6, R0 ;  /* 0x000000000006a245 */ /* 0x000fe40000201000 */
[----:B------:R-:W-:Y:S02]  /*0ae0*/  FSEL R0, R10, R15, !P4 ;  /* 0x0000000f0a007208 */ /* 0x000fe40006000000 */
[----:B------:R-:W-:-:S07]  /*0af0*/  @!P3 I2FP.F32.U32 R6, R8 ;  /* 0x000000080006b245 */ /* 0x000fce0000201000 */
[----:B------:R-:W-:-:S07]  /*0b00*/  @!P4 I2FP.F32.U32 R6, R4 ;  /* 0x000000040006c245 */ /* 0x000fce0000201000 */
.L_x_28:
[----:B------:R-:W-:Y:S05]  /*0b10*/  @!P1 BRA `(.L_x_24) ;  /* 0x0000000000289947 */ /* 0x000fea0003800000 */
[----:B------:R-:W-:-:S07]  /*0b20*/  IMAD.MOV R7, RZ, RZ, -R7 ;  /* 0x000000ffff077224 */ /* 0x000fce00078e0a07 */
.L_x_29:
[----:B------:R-:W-:-:S06]  /*0b30*/  IMAD.WIDE R4, R9, 0x4, R2 ;  /* 0x0000000409047825 */ /* 0x000fcc00078e0202 */
[----:B------:R-:W2:Y:S01]  /*0b40*/  LDG.E R5, desc[UR4][R4.64] ;  /* 0x0000000404057981 */ /* 0x000ea2000c1e1900 */
[----:B------:R-:W-:-:S05]  /*0b50*/  VIADD R7, R7, 0x1 ;  /* 0x0000000107077836 */ /* 0x000fca0000000000 */
[----:B------:R-:W-:Y:S02]  /*0b60*/  ISETP.NE.AND P1, PT, R7, RZ, PT ;  /* 0x000000ff0700720c */ /* 0x000fe40003f25270 */
[----:B--2--5:R-:W-:-:S04]  /*0b70*/  FSETP.GEU.AND P0, PT, R0, R5, PT ;  /* 0x000000050000720b */ /* 0x024fc80003f0e000 */
[----:B------:R-:W-:-:S09]  /*0b80*/  FSEL R0, R5, R0, !P0 ;  /* 0x0000000005007208 */ /* 0x000fd20004000000 */
[----:B------:R-:W-:Y:S01]  /*0b90*/  @!P0 I2FP.F32.U32 R6, R9 ;  /* 0x0000000900068245 */ /* 0x000fe20000201000 */
[----:B------:R-:W-:Y:S01]  /*0ba0*/  VIADD R9, R9, 0x1 ;  /* 0x0000000109097836 */ /* 0x000fe20000000000 */
[----:B------:R-:W-:Y:S06]  /*0bb0*/  @P1 BRA `(.L_x_29) ;  /* 0xfffffffc00dc1947 */ /* 0x000fec000383ffff */
.L_x_24:
[----:B0-----:R-:W0:Y:S02]  /*0bc0*/  LDC.64 R2, c[0x0][0x390] ;  /* 0x0000e400ff027b82 */ /* 0x001e240000000a00 */
[----:B0-----:R-:W-:Y:S01]  /*0bd0*/  STG.E desc[UR4][R2.64], R6 ;  /* 0x0000000602007986 */ /* 0x001fe2000c101904 */
[----:B------:R-:W-:Y:S05]  /*0be0*/  EXIT ;  /* 0x000000000000794d */ /* 0x000fea0003800000 */
.L_x_30:
        /* <DEDUP_REMOVED lines=9> */
.L_x_38:


//--------------------- .nv.shared.add_array      --------------------------
	.section	.nv.shared.add_array,"aw",@nobits
	.sectionflags	@""
	.align	16
	.zero		1024


//--------------------- .nv.shared.reserved.0     --------------------------
	.section	.nv.shared.reserved.0,"aw",@nobits
	.weak		__nv_reservedSMEM_offset_0_alias
	.size		__nv_reservedSMEM_offset_0_alias, 0, 64
	.other		__nv_reservedSMEM_offset_0_alias,@"STO_CUDA_RESERVED_SHARED STV_DEFAULT"
__nv_reservedSMEM_offset_0_alias:
	.zero		0
	.zero		64


//--------------------- .nv.shared.mul_float      --------------------------
	.section	.nv.shared.mul_float,"aw",@nobits
	.sectionflags	@""
	.align	16
	.zero		1024


//--------------------- .nv.shared.mul_array      --------------------------
	.section	.nv.shared.mul_array,"aw",@nobits
	.sectionflags	@""
	.align	16
	.zero		1024


//--------------------- .nv.shared.sub_array      --------------------------
	.section	.nv.shared.sub_array,"aw",@nobits
	.sectionflags	@""
	.align	16
	.zero		1024


//--------------------- .nv.shared.pow_array      --------------------------
	.section	.nv.shared.pow_array,"aw",@nobits
	.sectionflags	@""
	.align	16
	.zero		1024


//--------------------- .nv.shared.sum            --------------------------
	.section	.nv.shared.sum,"aw",@nobits
	.sectionflags	@""
	.align	16
	.zero		1024


//--------------------- .nv.shared.arg_max_row    --------------------------
	.section	.nv.shared.arg_max_row,"aw",@nobits
	.sectionflags	@""
	.align	16
	.zero		1024


//--------------------- .nv.constant0.add_array   --------------------------
	.section	.nv.constant0.add_array,"a",@progbits
	.sectionflags	@""
	.align	4
.nv.constant0.add_array:
	.zero		920


//--------------------- .nv.constant0.mul_float   --------------------------
	.section	.nv.constant0.mul_float,"a",@progbits
	.sectionflags	@""
	.align	4
.nv.constant0.mul_float:
	.zero		916


//--------------------- .nv.constant0.mul_array   --------------------------
	.section	.nv.constant0.mul_array,"a",@progbits
	.sectionflags	@""
	.align	4
.nv.constant0.mul_array:
	.zero		920


//--------------------- .nv.constant0.sub_array   --------------------------
	.section	.nv.constant0.sub_array,"a",@progbits
	.sectionflags	@""
	.align	4
.nv.constant0.sub_array:
	.zero		920


//--------------------- .nv.constant0.pow_array   --------------------------
	.section	.nv.constant0.pow_array,"a",@progbits
	.sectionflags	@""
	.align	4
.nv.constant0.pow_array:
	.zero		916


//--------------------- .nv.constant0.sum         --------------------------
	.section	.nv.constant0.sum,"a",@progbits
	.sectionflags	@""
	.align	4
.nv.constant0.sum:
	.zero		920


//--------------------- .nv.constant0.arg_max_row --------------------------
	.section	.nv.constant0.arg_max_row,"a",@progbits
	.sectionflags	@""
	.align	4
.nv.constant0.arg_max_row:
	.zero		920


//--------------------- SYMBOLS --------------------------

	.type		.nv.reservedSmem.offset0,@object
	.size		.nv.reservedSmem.offset0,0x4
	.type		.nv.reservedSmem.cap,@object
	.size		.nv.reservedSmem.cap,0x4
